	.target	sm_80

	.elftype	@"ET_EXEC"


//--------------------- .note.nv.tkinfo           --------------------------
	.section	.note.nv.tkinfo,"",@"SHT_NOTE"
	.sectionflags	@"SHF_NOTE_NV_TKINFO"
	.tkinfo
        /*0018*/ 	.word	0x00000002
        /*0030*/ 	.string	""
        /*0030*/ 	.string	"ptxas"
        /*0030*/ 	.string	"Cuda compilation tools, release 13.0, V13.0.88"
        /*0030*/ 	.string	"Build cuda_13.0.r13.0/compiler.36424714_0"
        /*0030*/ 	.string	"-v  -suppress-debug-info  -lineinfo  -arch sm_80 "



//--------------------- .note.nv.cuinfo           --------------------------
	.section	.note.nv.cuinfo,"",@"SHT_NOTE"
	.sectionflags	@"SHF_NOTE_NV_CUINFO"
        /*0018*/ 	.short	0x0002
        /*001a*/ 	.short	0x0050
        /*001c*/ 	.short	0x0082
	.zero		2


//--------------------- .nv.info                  --------------------------
	.section	.nv.info,"",@"SHT_CUDA_INFO"
	.align	4


	//----- nvinfo : EIATTR_REGCOUNT
	.align		4
        /*0000*/ 	.byte	0x04, 0x2f
        /*0002*/ 	.short	(.L_1 - .L_0)
	.align		4
.L_0:
        /*0004*/ 	.word	index@(matmul_kernel)
        /*0008*/ 	.word	0x000000a1


	//----- nvinfo : EIATTR_FRAME_SIZE
	.align		4
.L_1:
        /*000c*/ 	.byte	0x04, 0x11
        /*000e*/ 	.short	(.L_3 - .L_2)
	.align		4
.L_2:
        /*0010*/ 	.word	index@(matmul_kernel)
        /*0014*/ 	.word	0x00000000


	//----- nvinfo : EIATTR_MIN_STACK_SIZE
	.align		4
.L_3:
        /*0018*/ 	.byte	0x04, 0x12
        /*001a*/ 	.short	(.L_5 - .L_4)
	.align		4
.L_4:
        /*001c*/ 	.word	index@(matmul_kernel)
        /*0020*/ 	.word	0x00000000
.L_5:


//--------------------- .nv.info.matmul_kernel    --------------------------
	.section	.nv.info.matmul_kernel,"",@"SHT_CUDA_INFO"
	.sectionflags	@""
	.align	4


	//----- nvinfo : EIATTR_CUDA_API_VERSION
	.align		4
        /*0000*/ 	.byte	0x04, 0x37
        /*0002*/ 	.short	(.L_7 - .L_6)
.L_6:
        /*0004*/ 	.word	0x00000082


	//----- nvinfo : EIATTR_SW2861232_WAR
	.align		4
.L_7:
        /*0008*/ 	.byte	0x01, 0x35
	.zero		2


	//----- nvinfo : EIATTR_PARAM_CBANK
	.align		4
        /*000c*/ 	.byte	0x04, 0x0a
        /*000e*/ 	.short	(.L_9 - .L_8)
	.align		4
.L_8:
        /*0010*/ 	.word	index@(.nv.constant0.matmul_kernel)
        /*0014*/ 	.short	0x0160
        /*0016*/ 	.short	0x0050


	//----- nvinfo : EIATTR_CBANK_PARAM_SIZE
	.align		4
.L_9:
        /*0018*/ 	.byte	0x03, 0x19
        /*001a*/ 	.short	0x0050


	//----- nvinfo : EIATTR_KPARAM_INFO
	.align		4
        /*001c*/ 	.byte	0x04, 0x17
        /*001e*/ 	.short	(.L_11 - .L_10)
.L_10:
        /*0020*/ 	.word	0x00000000
        /*0024*/ 	.short	0x000d
        /*0026*/ 	.short	0x0048
        /*0028*/ 	.byte	0x00, 0xf4, 0x21, 0x00


	//----- nvinfo : EIATTR_KPARAM_INFO
	.align		4
.L_11:
        /*002c*/ 	.byte	0x04, 0x17
        /*002e*/ 	.short	(.L_13 - .L_12)
.L_12:
        /*0030*/ 	.word	0x00000000
        /*0034*/ 	.short	0x000c
        /*0036*/ 	.short	0x0040
        /*0038*/ 	.byte	0x00, 0xf4, 0x21, 0x00


	//----- nvinfo : EIATTR_KPARAM_INFO
	.align		4
.L_13:
        /*003c*/ 	.byte	0x04, 0x17
        /*003e*/ 	.short	(.L_15 - .L_14)
.L_14:
        /*0040*/ 	.word	0x00000000
        /*0044*/ 	.short	0x000b
        /*0046*/ 	.short	0x0038
        /*0048*/ 	.byte	0x00, 0xf0, 0x11, 0x00


	//----- nvinfo : EIATTR_KPARAM_INFO
	.align		4
.L_15:
        /*004c*/ 	.byte	0x04, 0x17
        /*004e*/ 	.short	(.L_17 - .L_16)
.L_16:
        /*0050*/ 	.word	0x00000000
        /*0054*/ 	.short	0x000a
        /*0056*/ 	.short	0x0034
        /*0058*/ 	.byte	0x00, 0xf0, 0x11, 0x00


	//----- nvinfo : EIATTR_KPARAM_INFO
	.align		4
.L_17:
        /*005c*/ 	.byte	0x04, 0x17
        /*005e*/ 	.short	(.L_19 - .L_18)
.L_18:
        /*0060*/ 	.word	0x00000000
        /*0064*/ 	.short	0x0009
        /*0066*/ 	.short	0x0030
        /*0068*/ 	.byte	0x00, 0xf0, 0x11, 0x00


	//----- nvinfo : EIATTR_KPARAM_INFO
	.align		4
.L_19:
        /*006c*/ 	.byte	0x04, 0x17
        /*006e*/ 	.short	(.L_21 - .L_20)
.L_20:
        /*0070*/ 	.word	0x00000000
        /*0074*/ 	.short	0x0008
        /*0076*/ 	.short	0x002c
        /*0078*/ 	.byte	0x00, 0xf0, 0x11, 0x00


	//----- nvinfo : EIATTR_KPARAM_INFO
	.align		4
.L_21:
        /*007c*/ 	.byte	0x04, 0x17
        /*007e*/ 	.short	(.L_23 - .L_22)
.L_22:
        /*0080*/ 	.word	0x00000000
        /*0084*/ 	.short	0x0007
        /*0086*/ 	.short	0x0028
        /*0088*/ 	.byte	0x00, 0xf0, 0x11, 0x00


	//----- nvinfo : EIATTR_KPARAM_INFO
	.align		4
.L_23:
        /*008c*/ 	.byte	0x04, 0x17
        /*008e*/ 	.short	(.L_25 - .L_24)
.L_24:
        /*0090*/ 	.word	0x00000000
        /*0094*/ 	.short	0x0006
        /*0096*/ 	.short	0x0024
        /*0098*/ 	.byte	0x00, 0xf0, 0x11, 0x00


	//----- nvinfo : EIATTR_KPARAM_INFO
	.align		4
.L_25:
        /*009c*/ 	.byte	0x04, 0x17
        /*009e*/ 	.short	(.L_27 - .L_26)
.L_26:
        /*00a0*/ 	.word	0x00000000
        /*00a4*/ 	.short	0x0005
        /*00a6*/ 	.short	0x0020
        /*00a8*/ 	.byte	0x00, 0xf0, 0x11, 0x00


	//----- nvinfo : EIATTR_KPARAM_INFO
	.align		4
.L_27:
        /*00ac*/ 	.byte	0x04, 0x17
        /*00ae*/ 	.short	(.L_29 - .L_28)
.L_28:
        /*00b0*/ 	.word	0x00000000
        /*00b4*/ 	.short	0x0004
        /*00b6*/ 	.short	0x001c
        /*00b8*/ 	.byte	0x00, 0xf0, 0x11, 0x00


	//----- nvinfo : EIATTR_KPARAM_INFO
	.align		4
.L_29:
        /*00bc*/ 	.byte	0x04, 0x17
        /*00be*/ 	.short	(.L_31 - .L_30)
.L_30:
        /*00c0*/ 	.word	0x00000000
        /*00c4*/ 	.short	0x0003
        /*00c6*/ 	.short	0x0018
        /*00c8*/ 	.byte	0x00, 0xf0, 0x11, 0x00


	//----- nvinfo : EIATTR_KPARAM_INFO
	.align		4
.L_31:
        /*00cc*/ 	.byte	0x04, 0x17
        /*00ce*/ 	.short	(.L_33 - .L_32)
.L_32:
        /*00d0*/ 	.word	0x00000000
        /*00d4*/ 	.short	0x0002
        /*00d6*/ 	.short	0x0010
        /*00d8*/ 	.byte	0x00, 0xf4, 0x21, 0x00


	//----- nvinfo : EIATTR_KPARAM_INFO
	.align		4
.L_33:
        /*00dc*/ 	.byte	0x04, 0x17
        /*00de*/ 	.short	(.L_35 - .L_34)
.L_34:
        /*00e0*/ 	.word	0x00000000
        /*00e4*/ 	.short	0x0001
        /*00e6*/ 	.short	0x0008
        /*00e8*/ 	.byte	0x00, 0xf4, 0x21, 0x00


	//----- nvinfo : EIATTR_KPARAM_INFO
	.align		4
.L_35:
        /*00ec*/ 	.byte	0x04, 0x17
        /*00ee*/ 	.short	(.L_37 - .L_36)
.L_36:
        /*00f0*/ 	.word	0x00000000
        /*00f4*/ 	.short	0x0000
        /*00f6*/ 	.short	0x0000
        /*00f8*/ 	.byte	0x00, 0xf4, 0x21, 0x00


	//----- nvinfo : EIATTR_MAXREG_COUNT
	.align		4
.L_37:
        /*00fc*/ 	.byte	0x03, 0x1b
        /*00fe*/ 	.short	0x00ff


	//----- nvinfo : EIATTR_NUM_BARRIERS
	.align		4
        /*0100*/ 	.byte	0x02, 0x4c
        /*0102*/ 	.byte	0x01
	.zero		1


	//----- nvinfo : EIATTR_MERCURY_ISA_VERSION
	.align		4
        /*0104*/ 	.byte	0x03, 0x5f
        /*0106*/ 	.short	0x0000


	//----- nvinfo : EIATTR_EXIT_INSTR_OFFSETS
	.align		4
        /*0108*/ 	.byte	0x04, 0x1c
        /*010a*/ 	.short	(.L_39 - .L_38)


	//   ....[0]....
.L_38:
        /*010c*/ 	.word	0x00004d50


	//   ....[1]....
        /*0110*/ 	.word	0x00004d70


	//----- nvinfo : EIATTR_REQNTID
	.align		4
.L_39:
        /*0114*/ 	.byte	0x04, 0x10
        /*0116*/ 	.short	(.L_41 - .L_40)
.L_40:
        /*0118*/ 	.word	0x00000100
        /*011c*/ 	.word	0x00000001
        /*0120*/ 	.word	0x00000001
.L_41:


//--------------------- .nv.callgraph             --------------------------
	.section	.nv.callgraph,"",@"SHT_CUDA_CALLGRAPH"
	.align	4
	.sectionentsize	8
	.align		4
        /*0000*/ 	.word	0x00000000
	.align		4
        /*0004*/ 	.word	0xffffffff
	.align		4
        /*0008*/ 	.word	0x00000000
	.align		4
        /*000c*/ 	.word	0xfffffffe
	.align		4
        /*0010*/ 	.word	0x00000000
	.align		4
        /*0014*/ 	.word	0xfffffffd
	.align		4
        /*0018*/ 	.word	0x00000000
	.align		4
        /*001c*/ 	.word	0xfffffffc


//--------------------- .nv.rel.action            --------------------------
	.section	.nv.rel.action,"",@"SHT_CUDA_RELOCINFO"
	.align	8
	.sectionentsize	8
        /*0000*/ 	.byte	0x73, 0x00, 0x00, 0x00, 0x00, 0x00, 0x00, 0x00, 0x00, 0x00, 0x00, 0x11, 0x25, 0x00, 0x05, 0x36


//--------------------- .nv.constant0.matmul_kernel --------------------------
	.section	.nv.constant0.matmul_kernel,"a",@progbits
	.sectionflags	@""
	.align	4
.nv.constant0.matmul_kernel:
	.zero		432


//--------------------- .text.matmul_kernel       --------------------------
	.section	.text.matmul_kernel,"ax",@progbits
	.sectioninfo	@"SHI_REGISTERS=161"
	.align	128
        .global         matmul_kernel
        .type           matmul_kernel,@function
        .size           matmul_kernel,(.L_x_4 - matmul_kernel)
        .other          matmul_kernel,@"STO_CUDA_ENTRY STV_DEFAULT"
matmul_kernel:
.text.matmul_kernel:
[----:B------:R-:W-:Y:S02]  /*0000*/  IMAD.MOV.U32 R1, RZ, RZ, c[0x0][0x28] ;  /* 0x00000a00ff017624 */ /* 0x000fe400078e00ff */
[----:B------:R-:W-:Y:S01]  /*0010*/  IMAD.MOV.U32 R0, RZ, RZ, c[0x0][0x17c] ;  /* 0x00005f00ff007624 */ /* 0x000fe200078e00ff */
[----:B------:R-:W1:Y:S01]  /*0020*/  S2R R5, SR_CTAID.X ;  /* 0x0000000000057919 */ /* 0x000e620000002500 */
[----:B------:R-:W-:Y:S01]  /*0030*/  IABS R24, c[0x0][0x17c] ;  /* 0x00005f0000187a13 */ /* 0x000fe20000000000 */
[----:B------:R-:W-:Y:S01]  /*0040*/  IMAD.MOV.U32 R73, RZ, RZ, c[0x0][0x188] ;  /* 0x00006200ff497624 */ /* 0x000fe200078e00ff */
[----:B------:R-:W-:Y:S01]  /*0050*/  IABS R25, c[0x0][0x178] ;  /* 0x00005e0000197a13 */ /* 0x000fe20000000000 */
[----:B------:R-:W-:Y:S01]  /*0060*/  ULDC.64 UR6, c[0x0][0x118] ;  /* 0x0000460000067ab9 */ /* 0x000fe20000000a00 */
[----:B------:R-:W-:Y:S01]  /*0070*/  IADD3 R0, R0, 0x7f, RZ ;  /* 0x0000007f00007810 */ /* 0x000fe20007ffe0ff */
[----:B------:R-:W-:Y:S01]  /*0080*/  ULDC UR5, c[0x0][0x180] ;  /* 0x0000600000057ab9 */ /* 0x000fe20000000800 */
[----:B------:R-:W-:Y:S01]  /*0090*/  IMAD.SHL.U32 R140, R73, 0x20, RZ ;  /* 0x00000020498c7824 */ /* 0x000fe200078e00ff */
[----:B------:R-:W-:Y:S01]  /*00a0*/  UIADD3 UR4, UR5, -0x20, URZ ;  /* 0xffffffe005047890 */ /* 0x000fe2000fffe03f */
[----:B------:R-:W-:-:S04]  /*00b0*/  SHF.R.S32.HI R3, RZ, 0x1f, R0 ;  /* 0x0000001fff037819 */ /* 0x000fc80000011400 */
[----:B------:R-:W-:-:S04]  /*00c0*/  LEA.HI R3, R3, R0, RZ, 0x7 ;  /* 0x0000000003037211 */ /* 0x000fc800078f38ff */
[----:B------:R-:W-:-:S05]  /*00d0*/  SHF.R.S32.HI R3, RZ, 0x7, R3 ;  /* 0x00000007ff037819 */ /* 0x000fca0000011403 */
[----:B------:R-:W-:Y:S01]  /*00e0*/  IMAD.SHL.U32 R4, R3, 0x8, RZ ;  /* 0x0000000803047824 */ /* 0x000fe200078e00ff */
[----:B-1----:R-:W-:-:S04]  /*00f0*/  IABS R8, R5 ;  /* 0x0000000500087213 */ /* 0x002fc80000000000 */
[-C--:B------:R-:W-:Y:S02]  /*0100*/  IABS R7, R4.reuse ;  /* 0x0000000400077213 */ /* 0x080fe40000000000 */
[----:B------:R-:W-:Y:S02]  /*0110*/  IABS R10, R4 ;  /* 0x00000004000a7213 */ /* 0x000fe40000000000 */
[----:B------:R-:W1:Y:S08]  /*0120*/  I2F.RP R0, R7 ;  /* 0x0000000700007306 */ /* 0x000e700000209400 */
[----:B-1----:R-:W1:Y:S02]  /*0130*/  MUFU.RCP R0, R0 ;  /* 0x0000000000007308 */ /* 0x002e640000001000 */
[----:B-1----:R-:W-:Y:S01]  /*0140*/  IADD3 R2, R0, 0xffffffe, RZ ;  /* 0x0ffffffe00027810 */ /* 0x002fe20007ffe0ff */
[----:B------:R-:W-:-:S05]  /*0150*/  IMAD.MOV R0, RZ, RZ, -R10 ;  /* 0x000000ffff007224 */ /* 0x000fca00078e0a0a */
[----:B------:R1:W2:Y:S02]  /*0160*/  F2I.FTZ.U32.TRUNC.NTZ R3, R2 ;  /* 0x0000000200037305 */ /* 0x0002a4000021f000 */
[----:B-1----:R-:W-:Y:S02]  /*0170*/  IMAD.MOV.U32 R2, RZ, RZ, RZ ;  /* 0x000000ffff027224 */ /* 0x002fe400078e00ff */
[----:B--2---:R-:W-:-:S04]  /*0180*/  IMAD.MOV R6, RZ, RZ, -R3 ;  /* 0x000000ffff067224 */ /* 0x004fc800078e0a03 */
[----:B------:R-:W-:Y:S02]  /*0190*/  IMAD R9, R6, R7, RZ ;  /* 0x0000000706097224 */ /* 0x000fe400078e02ff */
[----:B------:R-:W-:Y:S02]  /*01a0*/  IMAD.MOV.U32 R6, RZ, RZ, R8 ;  /* 0x000000ffff067224 */ /* 0x000fe400078e0008 */
[----:B------:R-:W-:-:S06]  /*01b0*/  IMAD.HI.U32 R3, R3, R9, R2 ;  /* 0x0000000903037227 */ /* 0x000fcc00078e0002 */
[----:B------:R-:W-:-:S04]  /*01c0*/  IMAD.HI.U32 R3, R3, R6, RZ ;  /* 0x0000000603037227 */ /* 0x000fc800078e00ff */
[----:B------:R-:W-:-:S05]  /*01d0*/  IMAD R0, R3, R0, R6 ;  /* 0x0000000003007224 */ /* 0x000fca00078e0206 */
[----:B------:R-:W-:-:S13]  /*01e0*/  ISETP.GT.U32.AND P1, PT, R7, R0, PT ;  /* 0x000000000700720c */ /* 0x000fda0003f24070 */
[----:B------:R-:W-:Y:S01]  /*01f0*/  @!P1 IMAD.IADD R0, R0, 0x1, -R7 ;  /* 0x0000000100009824 */ /* 0x000fe200078e0a07 */
[----:B------:R-:W-:Y:S02]  /*0200*/  @!P1 IADD3 R3, R3, 0x1, RZ ;  /* 0x0000000103039810 */ /* 0x000fe40007ffe0ff */
[----:B------:R-:W-:Y:S02]  /*0210*/  ISETP.NE.AND P1, PT, R4, RZ, PT ;  /* 0x000000ff0400720c */ /* 0x000fe40003f25270 */
[----:B------:R-:W-:Y:S02]  /*0220*/  ISETP.GE.U32.AND P0, PT, R0, R7, PT ;  /* 0x000000070000720c */ /* 0x000fe40003f06070 */
[----:B------:R-:W-:-:S04]  /*0230*/  LOP3.LUT R0, R5, R4, RZ, 0x3c, !PT ;  /* 0x0000000405007212 */ /* 0x000fc800078e3cff */
[----:B------:R-:W-:Y:S01]  /*0240*/  ISETP.GE.AND P2, PT, R0, RZ, PT ;  /* 0x000000ff0000720c */ /* 0x000fe20003f46270 */
[----:B------:R-:W-:-:S05]  /*0250*/  IMAD.MOV.U32 R0, RZ, RZ, c[0x0][0x178] ;  /* 0x00005e00ff007624 */ /* 0x000fca00078e00ff */
[----:B------:R-:W-:Y:S02]  /*0260*/  IADD3 R0, R0, 0x3f, RZ ;  /* 0x0000003f00007810 */ /* 0x000fe40007ffe0ff */
[----:B------:R-:W-:-:S05]  /*0270*/  @P0 IADD3 R3, R3, 0x1, RZ ;  /* 0x0000000103030810 */ /* 0x000fca0007ffe0ff */
[----:B------:R-:W-:Y:S01]  /*0280*/  IMAD.MOV.U32 R2, RZ, RZ, R3 ;  /* 0x000000ffff027224 */ /* 0x000fe200078e0003 */
[----:B------:R-:W-:-:S03]  /*0290*/  SHF.R.S32.HI R3, RZ, 0x1f, R0 ;  /* 0x0000001fff037819 */ /* 0x000fc60000011400 */
[----:B------:R-:W-:Y:S01]  /*02a0*/  @!P2 IMAD.MOV R2, RZ, RZ, -R2 ;  /* 0x000000ffff02a224 */ /* 0x000fe200078e0a02 */
[----:B------:R-:W-:Y:S02]  /*02b0*/  @!P1 LOP3.LUT R2, RZ, R4, RZ, 0x33, !PT ;  /* 0x00000004ff029212 */ /* 0x000fe400078e33ff */
[----:B------:R-:W-:-:S03]  /*02c0*/  LEA.HI R3, R3, R0, RZ, 0x6 ;  /* 0x0000000003037211 */ /* 0x000fc600078f30ff */
[----:B------:R-:W-:Y:S02]  /*02d0*/  IMAD.SHL.U32 R10, R2, 0x8, RZ ;  /* 0x00000008020a7824 */ /* 0x000fe400078e00ff */
[----:B------:R-:W-:-:S03]  /*02e0*/  IMAD.MOV R2, RZ, RZ, -R2 ;  /* 0x000000ffff027224 */ /* 0x000fc600078e0a02 */
[----:B------:R-:W-:Y:S01]  /*02f0*/  LEA.HI.SX32 R3, R3, -R10, 0x1a ;  /* 0x8000000a03037211 */ /* 0x000fe200078fd2ff */
[----:B------:R-:W-:Y:S02]  /*0300*/  IMAD R15, R4, R2, R5 ;  /* 0x00000002040f7224 */ /* 0x000fe400078e0205 */
[----:B------:R-:W-:Y:S01]  /*0310*/  IMAD.MOV.U32 R2, RZ, RZ, RZ ;  /* 0x000000ffff027224 */ /* 0x000fe200078e00ff */
[----:B------:R-:W-:Y:S02]  /*0320*/  IMNMX R12, R3, 0x8, PT ;  /* 0x00000008030c7817 */ /* 0x000fe40003800200 */
[----:B------:R-:W-:Y:S02]  /*0330*/  IABS R4, R15 ;  /* 0x0000000f00047213 */ /* 0x000fe40000000000 */
[----:B------:R-:W-:-:S04]  /*0340*/  IABS R7, R12 ;  /* 0x0000000c00077213 */ /* 0x000fc80000000000 */
[----:B------:R-:W1:Y:S08]  /*0350*/  I2F.RP R0, R7 ;  /* 0x0000000700007306 */ /* 0x000e700000209400 */
[----:B-1----:R-:W1:Y:S02]  /*0360*/  MUFU.RCP R0, R0 ;  /* 0x0000000000007308 */ /* 0x002e640000001000 */
[----:B-1----:R-:W-:-:S06]  /*0370*/  IADD3 R3, R0, 0xffffffe, RZ ;  /* 0x0ffffffe00037810 */ /* 0x002fcc0007ffe0ff */
[----:B------:R-:W1:Y:S02]  /*0380*/  F2I.FTZ.U32.TRUNC.NTZ R3, R3 ;  /* 0x0000000300037305 */ /* 0x000e64000021f000 */
[----:B-1----:R-:W-:-:S04]  /*0390*/  IMAD.MOV R6, RZ, RZ, -R3 ;  /* 0x000000ffff067224 */ /* 0x002fc800078e0a03 */
[----:B------:R-:W-:Y:S01]  /*03a0*/  IMAD R5, R6, R7, RZ ;  /* 0x0000000706057224 */ /* 0x000fe200078e02ff */
[----:B------:R-:W-:-:S03]  /*03b0*/  IABS R6, R12 ;  /* 0x0000000c00067213 */ /* 0x000fc60000000000 */
[----:B------:R-:W-:Y:S02]  /*03c0*/  IMAD.HI.U32 R2, R3, R5, R2 ;  /* 0x0000000503027227 */ /* 0x000fe400078e0002 */
[----:B------:R-:W1:Y:S02]  /*03d0*/  I2F.RP R5, R24 ;  /* 0x0000001800057306 */ /* 0x000e640000209400 */
[----:B------:R-:W-:Y:S02]  /*03e0*/  IMAD.MOV.U32 R3, RZ, RZ, R4 ;  /* 0x000000ffff037224 */ /* 0x000fe400078e0004 */
[----:B------:R-:W-:Y:S02]  /*03f0*/  IMAD.MOV R0, RZ, RZ, -R6 ;  /* 0x000000ffff007224 */ /* 0x000fe400078e0a06 */
[----:B------:R-:W-:Y:S02]  /*0400*/  IMAD.HI.U32 R2, R2, R3, RZ ;  /* 0x0000000302027227 */ /* 0x000fe400078e00ff */
[----:B------:R-:W2:Y:S02]  /*0410*/  I2F.RP R4, R25 ;  /* 0x0000001900047306 */ /* 0x000ea40000209400 */
[----:B------:R-:W-:-:S02]  /*0420*/  IMAD R0, R2, R0, R3 ;  /* 0x0000000002007224 */ /* 0x000fc400078e0203 */
[----:B------:R-:W3:Y:S03]  /*0430*/  S2R R3, SR_TID.X ;  /* 0x0000000000037919 */ /* 0x000ee60000002100 */
[----:B------:R-:W-:Y:S01]  /*0440*/  ISETP.GT.U32.AND P1, PT, R7, R0, PT ;  /* 0x000000000700720c */ /* 0x000fe20003f24070 */
[----:B-1----:R-:W1:Y:S08]  /*0450*/  MUFU.RCP R5, R5 ;  /* 0x0000000500057308 */ /* 0x002e700000001000 */
[----:B--2---:R-:W2:Y:S04]  /*0460*/  MUFU.RCP R4, R4 ;  /* 0x0000000400047308 */ /* 0x004ea80000001000 */
[----:B------:R-:W-:Y:S01]  /*0470*/  @!P1 IMAD.IADD R0, R0, 0x1, -R7 ;  /* 0x0000000100009824 */ /* 0x000fe200078e0a07 */
[----:B------:R-:W-:-:S02]  /*0480*/  @!P1 IADD3 R2, R2, 0x1, RZ ;  /* 0x0000000102029810 */ /* 0x000fc40007ffe0ff */
[----:B------:R-:W-:Y:S02]  /*0490*/  ISETP.NE.AND P1, PT, R12, RZ, PT ;  /* 0x000000ff0c00720c */ /* 0x000fe40003f25270 */
[----:B------:R-:W-:Y:S02]  /*04a0*/  ISETP.GE.U32.AND P0, PT, R0, R7, PT ;  /* 0x000000070000720c */ /* 0x000fe40003f06070 */
[----:B------:R-:W-:Y:S01]  /*04b0*/  LOP3.LUT R0, R15, R12, RZ, 0x3c, !PT ;  /* 0x0000000c0f007212 */ /* 0x000fe200078e3cff */
[----:B---3--:R-:W-:Y:S01]  /*04c0*/  IMAD.SHL.U32 R135, R3, 0x4, RZ ;  /* 0x0000000403877824 */ /* 0x008fe200078e00ff */
[----:B-1----:R-:W-:Y:S02]  /*04d0*/  IADD3 R6, R5, 0xffffffe, RZ ;  /* 0x0ffffffe05067810 */ /* 0x002fe40007ffe0ff */
[----:B------:R-:W-:Y:S02]  /*04e0*/  ISETP.GE.AND P2, PT, R0, RZ, PT ;  /* 0x000000ff0000720c */ /* 0x000fe40003f46270 */
[----:B------:R1:W3:Y:S01]  /*04f0*/  F2I.FTZ.U32.TRUNC.NTZ R7, R6 ;  /* 0x0000000600077305 */ /* 0x0002e2000021f000 */
[----:B------:R-:W-:-:S02]  /*0500*/  SHF.R.U32.HI R9, RZ, 0x5, R3 ;  /* 0x00000005ff097819 */ /* 0x000fc40000011603 */
[----:B--2---:R-:W-:Y:S02]  /*0510*/  IADD3 R5, R4, 0xffffffe, RZ ;  /* 0x0ffffffe04057810 */ /* 0x004fe40007ffe0ff */
[----:B------:R-:W-:Y:S02]  /*0520*/  @P0 IADD3 R2, R2, 0x1, RZ ;  /* 0x0000000102020810 */ /* 0x000fe40007ffe0ff */
[----:B------:R-:W-:Y:S01]  /*0530*/  SGXT.U32 R9, R9, 0x3 ;  /* 0x000000030909781a */ /* 0x000fe20000000000 */
[----:B-1----:R-:W-:Y:S01]  /*0540*/  IMAD.MOV.U32 R6, RZ, RZ, RZ ;  /* 0x000000ffff067224 */ /* 0x002fe200078e00ff */
[----:B------:R-:W1:Y:S01]  /*0550*/  F2I.FTZ.U32.TRUNC.NTZ R5, R5 ;  /* 0x0000000500057305 */ /* 0x000e62000021f000 */
[----:B------:R-:W-:Y:S01]  /*0560*/  IMAD.MOV.U32 R8, RZ, RZ, R2 ;  /* 0x000000ffff087224 */ /* 0x000fe200078e0002 */
[----:B------:R-:W-:Y:S02]  /*0570*/  SHF.R.U32.HI R155, RZ, 0x6, R3 ;  /* 0x00000006ff9b7819 */ /* 0x000fe40000011603 */
[----:B------:R-:W-:Y:S01]  /*0580*/  LOP3.LUT R139, R3, 0x1f, RZ, 0xc0, !PT ;  /* 0x0000001f038b7812 */ /* 0x000fe200078ec0ff */
[----:B------:R-:W-:Y:S01]  /*0590*/  @!P2 IMAD.MOV R8, RZ, RZ, -R8 ;  /* 0x000000ffff08a224 */ /* 0x000fe200078e0a08 */
[----:B------:R-:W-:Y:S01]  /*05a0*/  @!P1 LOP3.LUT R8, RZ, R12, RZ, 0x33, !PT ;  /* 0x0000000cff089212 */ /* 0x000fe200078e33ff */
[----:B---3--:R-:W-:Y:S01]  /*05b0*/  IMAD.MOV R11, RZ, RZ, -R7 ;  /* 0x000000ffff0b7224 */ /* 0x008fe200078e0a07 */
[----:B------:R-:W-:Y:S01]  /*05c0*/  SGXT.U32 R155, R155, 0x2 ;  /* 0x000000029b9b781a */ /* 0x000fe20000000000 */
[----:B------:R-:W-:-:S02]  /*05d0*/  IMAD R68, R139, c[0x0][0x18c], RZ ;  /* 0x000063008b447a24 */ /* 0x000fc400078e02ff */
[----:B------:R-:W-:Y:S01]  /*05e0*/  IMAD.SHL.U32 R2, R8, 0x80, RZ ;  /* 0x0000008008027824 */ /* 0x000fe200078e00ff */
[----:B------:R-:W-:Y:S01]  /*05f0*/  LOP3.LUT R153, R155, 0x4, RZ, 0xfc, !PT ;  /* 0x000000049b997812 */ /* 0x000fe200078efcff */
[----:B------:R-:W-:Y:S01]  /*0600*/  IMAD R11, R11, R24, RZ ;  /* 0x000000180b0b7224 */ /* 0x000fe200078e02ff */
[C---:B------:R-:W-:Y:S01]  /*0610*/  LOP3.LUT R151, R155.reuse, 0x8, RZ, 0xfc, !PT ;  /* 0x000000089b977812 */ /* 0x040fe200078efcff */
[----:B------:R-:W-:Y:S01]  /*0620*/  IMAD R60, R155, c[0x0][0x188], RZ ;  /* 0x000062009b3c7a24 */ /* 0x000fe200078e02ff */
[----:B------:R-:W-:Y:S01]  /*0630*/  LOP3.LUT R9, R2, R9, RZ, 0xfc, !PT ;  /* 0x0000000902097212 */ /* 0x000fe200078efcff */
[----:B------:R-:W-:Y:S01]  /*0640*/  IMAD.HI.U32 R6, R7, R11, R6 ;  /* 0x0000000b07067227 */ /* 0x000fe200078e0006 */
[----:B------:R-:W-:Y:S02]  /*0650*/  LOP3.LUT R149, R155, 0xc, RZ, 0xfc, !PT ;  /* 0x0000000c9b957812 */ /* 0x000fe400078efcff */
[----:B------:R-:W-:Y:S01]  /*0660*/  LOP3.LUT R14, R9, 0x78, RZ, 0xfc, !PT ;  /* 0x00000078090e7812 */ /* 0x000fe200078efcff */
[----:B------:R-:W-:Y:S01]  /*0670*/  IMAD.MOV R7, RZ, RZ, -R8 ;  /* 0x000000ffff077224 */ /* 0x000fe200078e0a08 */
[----:B------:R-:W-:Y:S01]  /*0680*/  IABS R0, R9 ;  /* 0x0000000900007213 */ /* 0x000fe20000000000 */
[----:B-1----:R-:W-:Y:S01]  /*0690*/  IMAD.MOV R16, RZ, RZ, -R5 ;  /* 0x000000ffff107224 */ /* 0x002fe200078e0a05 */
[----:B------:R-:W-:Y:S01]  /*06a0*/  IABS R13, R14 ;  /* 0x0000000e000d7213 */ /* 0x000fe20000000000 */
[----:B------:R-:W-:Y:S01]  /*06b0*/  IMAD R61, R73, 0x4, R60 ;  /* 0x00000004493d7824 */ /* 0x000fe200078e023c */
[C---:B------:R-:W-:Y:S01]  /*06c0*/  LOP3.LUT R28, R9.reuse, 0x30, RZ, 0xfc, !PT ;  /* 0x00000030091c7812 */ /* 0x040fe200078efcff */
[----:B------:R-:W-:Y:S01]  /*06d0*/  IMAD.MOV.U32 R11, RZ, RZ, R0 ;  /* 0x000000ffff0b7224 */ /* 0x000fe200078e0000 */
[C---:B------:R-:W-:Y:S01]  /*06e0*/  LOP3.LUT R32, R9.reuse, 0x40, RZ, 0xfc, !PT ;  /* 0x0000004009207812 */ /* 0x040fe200078efcff */
[----:B------:R-:W-:Y:S01]  /*06f0*/  IMAD.HI.U32 R4, R6, R13, RZ ;  /* 0x0000000d06047227 */ /* 0x000fe200078e00ff */
[----:B------:R-:W-:-:S02]  /*0700*/  LOP3.LUT R30, R9, 0x38, RZ, 0xfc, !PT ;  /* 0x00000038091e7812 */ /* 0x000fc400078efcff */
[----:B------:R-:W-:Y:S01]  /*0710*/  IABS R21, R32 ;  /* 0x0000002000157213 */ /* 0x000fe20000000000 */
[----:B------:R-:W-:Y:S01]  /*0720*/  IMAD.HI.U32 R0, R6, R11, RZ ;  /* 0x0000000b06007227 */ /* 0x000fe200078e00ff */
[C---:B------:R-:W-:Y:S02]  /*0730*/  LOP3.LUT R34, R9.reuse, 0x48, RZ, 0xfc, !PT ;  /* 0x0000004809227812 */ /* 0x040fe400078efcff */
[C---:B------:R-:W-:Y:S01]  /*0740*/  LOP3.LUT R35, R9.reuse, 0x50, RZ, 0xfc, !PT ;  /* 0x0000005009237812 */ /* 0x040fe200078efcff */
[----:B------:R-:W-:Y:S01]  /*0750*/  IMAD.MOV R8, RZ, RZ, -R4 ;  /* 0x000000ffff087224 */ /* 0x000fe200078e0a04 */
[C---:B------:R-:W-:Y:S01]  /*0760*/  LOP3.LUT R36, R9.reuse, 0x58, RZ, 0xfc, !PT ;  /* 0x0000005809247812 */ /* 0x040fe200078efcff */
[----:B------:R-:W-:Y:S01]  /*0770*/  IMAD.MOV R4, RZ, RZ, -R0 ;  /* 0x000000ffff047224 */ /* 0x000fe200078e0a00 */
[----:B------:R-:W-:Y:S01]  /*0780*/  IABS R27, R35 ;  /* 0x00000023001b7213 */ /* 0x000fe20000000000 */
[----:B------:R-:W-:Y:S01]  /*0790*/  IMAD R0, R12, R7, R15 ;  /* 0x000000070c007224 */ /* 0x000fe200078e020f */
[C---:B------:R-:W-:Y:S01]  /*07a0*/  LOP3.LUT R15, R9.reuse, 0x8, RZ, 0xfc, !PT ;  /* 0x00000008090f7812 */ /* 0x040fe200078efcff */
[----:B------:R-:W-:Y:S01]  /*07b0*/  IMAD R7, R24, R4, R11 ;  /* 0x0000000418077224 */ /* 0x000fe200078e020b */
[----:B------:R-:W-:Y:S01]  /*07c0*/  IABS R29, R36 ;  /* 0x00000024001d7213 */ /* 0x000fe20000000000 */
[----:B------:R-:W-:Y:S01]  /*07d0*/  IMAD R11, R16, R25, RZ ;  /* 0x00000019100b7224 */ /* 0x000fe200078e02ff */
[----:B------:R-:W-:Y:S01]  /*07e0*/  IABS R12, R15 ;  /* 0x0000000f000c7213 */ /* 0x000fe20000000000 */
[----:B------:R-:W-:Y:S01]  /*07f0*/  IMAD.MOV.U32 R4, RZ, RZ, RZ ;  /* 0x000000ffff047224 */ /* 0x000fe200078e00ff */
[C---:B------:R-:W-:Y:S01]  /*0800*/  ISETP.GT.U32.AND P4, PT, R24.reuse, R7, PT ;  /* 0x000000071800720c */ /* 0x040fe20003f84070 */
[----:B------:R-:W-:Y:S01]  /*0810*/  IMAD R13, R24, R8, R13 ;  /* 0x00000008180d7224 */ /* 0x000fe200078e020d */
[----:B------:R-:W-:Y:S01]  /*0820*/  LOP3.LUT R8, R9, 0x10, RZ, 0xfc, !PT ;  /* 0x0000001009087812 */ /* 0x000fe200078efcff */
[----:B------:R-:W-:Y:S01]  /*0830*/  IMAD.HI.U32 R4, R5, R11, R4 ;  /* 0x0000000b05047227 */ /* 0x000fe200078e0004 */
[----:B------:R-:W-:-:S02]  /*0840*/  ISETP.GE.AND P2, PT, R15, RZ, PT ;  /* 0x000000ff0f00720c */ /* 0x000fc40003f46270 */
[----:B------:R-:W-:Y:S01]  /*0850*/  ISETP.GT.U32.AND P3, PT, R24, R13, PT ;  /* 0x0000000d1800720c */ /* 0x000fe20003f64070 */
[----:B------:R-:W-:Y:S01]  /*0860*/  IMAD.MOV.U32 R11, RZ, RZ, R12 ;  /* 0x000000ffff0b7224 */ /* 0x000fe200078e000c */
[----:B------:R-:W-:Y:S01]  /*0870*/  IABS R15, R8 ;  /* 0x00000008000f7213 */ /* 0x000fe20000000000 */
[----:B------:R-:W-:Y:S01]  /*0880*/  IMAD.IADD R0, R10, 0x1, R0 ;  /* 0x000000010a007824 */ /* 0x000fe200078e0200 */
[----:B------:R-:W-:Y:S01]  /*0890*/  LOP3.LUT R10, R9, 0x18, RZ, 0xfc, !PT ;  /* 0x00000018090a7812 */ /* 0x000fe200078efcff */
[----:B------:R-:W-:Y:S01]  /*08a0*/  IMAD.HI.U32 R5, R6, R11, RZ ;  /* 0x0000000b06057227 */ /* 0x000fe200078e00ff */
[----:B------:R-:W-:Y:S02]  /*08b0*/  ISETP.GE.AND P0, PT, R8, RZ, PT ;  /* 0x000000ff0800720c */ /* 0x000fe40003f06270 */
[----:B------:R-:W-:Y:S01]  /*08c0*/  IABS R17, R10 ;  /* 0x0000000a00117213 */ /* 0x000fe20000000000 */
[----:B------:R-:W-:Y:S01]  /*08d0*/  IMAD.MOV R5, RZ, RZ, -R5 ;  /* 0x000000ffff057224 */ /* 0x000fe200078e0a05 */
[----:B------:R-:W-:Y:S01]  /*08e0*/  ISETP.GE.AND P1, PT, R10, RZ, PT ;  /* 0x000000ff0a00720c */ /* 0x000fe20003f26270 */
[----:B------:R-:W-:Y:S01]  /*08f0*/  @!P4 IMAD.IADD R7, R7, 0x1, -R24 ;  /* 0x000000010707c824 */ /* 0x000fe200078e0a18 */
[C---:B------:R-:W-:Y:S01]  /*0900*/  LOP3.LUT R12, R9.reuse, 0x20, RZ, 0xfc, !PT ;  /* 0x00000020090c7812 */ /* 0x040fe200078efcff */
[----:B------:R-:W-:Y:S01]  /*0910*/  IMAD R5, R24, R5, R11 ;  /* 0x0000000518057224 */ /* 0x000fe200078e020b */
[----:B------:R-:W-:Y:S01]  /*0920*/  LOP3.LUT R38, R9, 0x68, RZ, 0xfc, !PT ;  /* 0x0000006809267812 */ /* 0x000fe200078efcff */
[----:B------:R-:W-:Y:S01]  /*0930*/  IMAD.HI.U32 R8, R6, R15, RZ ;  /* 0x0000000f06087227 */ /* 0x000fe200078e00ff */
[----:B------:R-:W-:-:S02]  /*0940*/  ISETP.GT.U32.AND P4, PT, R24, R7, PT ;  /* 0x000000071800720c */ /* 0x000fc40003f84070 */
[----:B------:R-:W-:Y:S01]  /*0950*/  ISETP.GT.U32.AND P6, PT, R24, R5, PT ;  /* 0x000000051800720c */ /* 0x000fe20003fc4070 */
[----:B------:R-:W-:Y:S01]  /*0960*/  @!P3 IMAD.IADD R13, R13, 0x1, -R24 ;  /* 0x000000010d0db824 */ /* 0x000fe200078e0a18 */
[----:B------:R-:W-:Y:S01]  /*0970*/  IABS R19, R12 ;  /* 0x0000000c00137213 */ /* 0x000fe20000000000 */
[----:B------:R-:W-:Y:S01]  /*0980*/  IMAD.MOV R8, RZ, RZ, -R8 ;  /* 0x000000ffff087224 */ /* 0x000fe200078e0a08 */
[----:B------:R-:W-:Y:S01]  /*0990*/  ISETP.GE.AND P5, PT, R12, RZ, PT ;  /* 0x000000ff0c00720c */ /* 0x000fe20003fa6270 */
[----:B------:R-:W-:Y:S01]  /*09a0*/  IMAD.HI.U32 R10, R6, R17, RZ ;  /* 0x00000011060a7227 */ /* 0x000fe200078e00ff */
[C---:B------:R-:W-:Y:S02]  /*09b0*/  ISETP.GT.U32.AND P3, PT, R24.reuse, R13, PT ;  /* 0x0000000d1800720c */ /* 0x040fe40003f64070 */
[----:B------:R-:W-:Y:S01]  /*09c0*/  IABS R33, R38 ;  /* 0x0000002600217213 */ /* 0x000fe20000000000 */
[----:B------:R-:W-:Y:S01]  /*09d0*/  IMAD R8, R24, R8, R15 ;  /* 0x0000000818087224 */ /* 0x000fe200078e020f */
[----:B------:R-:W-:Y:S01]  /*09e0*/  LOP3.LUT R37, R9, 0x60, RZ, 0xfc, !PT ;  /* 0x0000006009257812 */ /* 0x000fe200078efcff */
[--C-:B------:R-:W-:Y:S01]  /*09f0*/  @!P4 IMAD.IADD R7, R7, 0x1, -R24.reuse ;  /* 0x000000010707c824 */ /* 0x100fe200078e0a18 */
[----:B------:R-:W-:Y:S01]  /*0a00*/  ISETP.GE.AND P4, PT, R9, RZ, PT ;  /* 0x000000ff0900720c */ /* 0x000fe20003f86270 */
[----:B------:R-:W-:Y:S01]  /*0a10*/  @!P6 IMAD.IADD R5, R5, 0x1, -R24 ;  /* 0x000000010505e824 */ /* 0x000fe200078e0a18 */
[----:B------:R-:W-:Y:S01]  /*0a20*/  IABS R31, R37 ;  /* 0x00000025001f7213 */ /* 0x000fe20000000000 */
[----:B------:R-:W-:Y:S01]  /*0a30*/  IMAD.MOV R10, RZ, RZ, -R10 ;  /* 0x000000ffff0a7224 */ /* 0x000fe200078e0a0a */
[----:B------:R-:W-:Y:S01]  /*0a40*/  LOP3.LUT R26, R9, 0x70, RZ, 0xfc, !PT ;  /* 0x00000070091a7812 */ /* 0x000fe200078efcff */
[----:B------:R-:W-:Y:S01]  /*0a50*/  IMAD.HI.U32 R11, R6, R19, RZ ;  /* 0x00000013060b7227 */ /* 0x000fe200078e00ff */
[----:B------:R-:W-:-:S02]  /*0a60*/  ISETP.GT.U32.AND P6, PT, R24, R5, PT ;  /* 0x000000051800720c */ /* 0x000fc40003fc4070 */
[----:B------:R-:W-:Y:S01]  /*0a70*/  LOP3.LUT R147, R155, 0x10, RZ, 0xfc, !PT ;  /* 0x000000109b937812 */ /* 0x000fe200078efcff */
[----:B------:R-:W-:Y:S01]  /*0a80*/  IMAD R10, R24, R10, R17 ;  /* 0x0000000a180a7224 */ /* 0x000fe200078e0211 */
[----:B------:R-:W-:Y:S01]  /*0a90*/  IABS R17, R28 ;  /* 0x0000001c00117213 */ /* 0x000fe20000000000 */
[--C-:B------:R-:W-:Y:S01]  /*0aa0*/  @!P3 IMAD.IADD R13, R13, 0x1, -R24.reuse ;  /* 0x000000010d0db824 */ /* 0x100fe200078e0a18 */
[----:B------:R-:W-:Y:S01]  /*0ab0*/  ISETP.GE.AND P3, PT, R14, RZ, PT ;  /* 0x000000ff0e00720c */ /* 0x000fe20003f66270 */
[----:B------:R-:W-:Y:S01]  /*0ac0*/  @!P4 IMAD.MOV R7, RZ, RZ, -R7 ;  /* 0x000000ffff07c224 */ /* 0x000fe200078e0a07 */
[C---:B------:R-:W-:Y:S01]  /*0ad0*/  ISETP.GT.U32.AND P4, PT, R24.reuse, R8, PT ;  /* 0x000000081800720c */ /* 0x040fe20003f84070 */
[----:B------:R-:W-:Y:S01]  /*0ae0*/  IMAD.MOV R11, RZ, RZ, -R11 ;  /* 0x000000ffff0b7224 */ /* 0x000fe200078e0a0b */
[C---:B------:R-:W-:Y:S01]  /*0af0*/  LOP3.LUT R145, R155.reuse, 0x14, RZ, 0xfc, !PT ;  /* 0x000000149b917812 */ /* 0x040fe200078efcff */
[----:B------:R-:W-:Y:S01]  /*0b00*/  IMAD.MOV.U32 R23, RZ, RZ, R13 ;  /* 0x000000ffff177224 */ /* 0x000fe200078e000d */
[----:B------:R-:W-:Y:S01]  /*0b10*/  LOP3.LUT R143, R155, 0x18, RZ, 0xfc, !PT ;  /* 0x000000189b8f7812 */ /* 0x000fe200078efcff */
[----:B------:R-:W-:Y:S01]  /*0b20*/  @!P6 IMAD.IADD R5, R5, 0x1, -R24 ;  /* 0x000000010505e824 */ /* 0x000fe200078e0a18 */
[C---:B------:R-:W-:Y:S01]  /*0b30*/  ISETP.GT.U32.AND P6, PT, R24.reuse, R10, PT ;  /* 0x0000000a1800720c */ /* 0x040fe20003fc4070 */
[----:B------:R-:W-:Y:S01]  /*0b40*/  IMAD R12, R24, R11, R19 ;  /* 0x0000000b180c7224 */ /* 0x000fe200078e0213 */
[----:B------:R-:W-:Y:S01]  /*0b50*/  LOP3.LUT R11, R9, 0x28, RZ, 0xfc, !PT ;  /* 0x00000028090b7812 */ /* 0x000fe200078efcff */
[----:B------:R-:W-:Y:S01]  /*0b60*/  IMAD.HI.U32 R13, R6, R17, RZ ;  /* 0x00000011060d7227 */ /* 0x000fe200078e00ff */
[----:B------:R-:W-:-:S02]  /*0b70*/  IABS R19, R30 ;  /* 0x0000001e00137213 */ /* 0x000fc40000000000 */
[----:B------:R-:W-:Y:S01]  /*0b80*/  IABS R15, R11 ;  /* 0x0000000b000f7213 */ /* 0x000fe20000000000 */
[--C-:B------:R-:W-:Y:S01]  /*0b90*/  @!P4 IMAD.IADD R8, R8, 0x1, -R24.reuse ;  /* 0x000000010808c824 */ /* 0x100fe200078e0a18 */
[----:B------:R-:W-:Y:S01]  /*0ba0*/  IABS R9, R26 ;  /* 0x0000001a00097213 */ /* 0x000fe20000000000 */
[----:B------:R-:W-:Y:S01]  /*0bb0*/  @!P3 IMAD.MOV R23, RZ, RZ, -R23 ;  /* 0x000000ffff17b224 */ /* 0x000fe200078e0a17 */
[----:B------:R-:W-:Y:S01]  /*0bc0*/  ISETP.GE.AND P3, PT, R11, RZ, PT ;  /* 0x000000ff0b00720c */ /* 0x000fe20003f66270 */
[----:B------:R-:W-:Y:S01]  /*0bd0*/  IMAD.HI.U32 R11, R6, R15, RZ ;  /* 0x0000000f060b7227 */ /* 0x000fe200078e00ff */
[----:B------:R-:W-:Y:S02]  /*0be0*/  ISETP.GT.U32.AND P4, PT, R24, R8, PT ;  /* 0x000000081800720c */ /* 0x000fe40003f84070 */
[----:B------:R-:W-:Y:S01]  /*0bf0*/  LOP3.LUT R141, R155, 0x1c, RZ, 0xfc, !PT ;  /* 0x0000001c9b8d7812 */ /* 0x000fe200078efcff */
[----:B------:R-:W-:Y:S02]  /*0c00*/  @!P6 IMAD.IADD R10, R10, 0x1, -R24 ;  /* 0x000000010a0ae824 */ /* 0x000fe400078e0a18 */
[----:B------:R-:W-:-:S02]  /*0c10*/  IMAD.MOV R16, RZ, RZ, -R11 ;  /* 0x000000ffff107224 */ /* 0x000fc400078e0a0b */
[----:B------:R-:W-:Y:S01]  /*0c20*/  IMAD.MOV R18, RZ, RZ, -R13 ;  /* 0x000000ffff127224 */ /* 0x000fe200078e0a0d */
[C---:B------:R-:W-:Y:S01]  /*0c30*/  ISETP.GT.U32.AND P6, PT, R24.reuse, R10, PT ;  /* 0x0000000a1800720c */ /* 0x040fe20003fc4070 */
[----:B------:R-:W-:Y:S02]  /*0c40*/  IMAD R13, R24, R16, R15 ;  /* 0x00000010180d7224 */ /* 0x000fe400078e020f */
[----:B------:R-:W-:-:S04]  /*0c50*/  IMAD.HI.U32 R14, R6, R21, RZ ;  /* 0x00000015060e7227 */ /* 0x000fc800078e00ff */
[----:B------:R-:W-:Y:S01]  /*0c60*/  @!P4 IMAD.IADD R8, R8, 0x1, -R24 ;  /* 0x000000010808c824 */ /* 0x000fe200078e0a18 */
[----:B------:R-:W-:Y:S01]  /*0c70*/  ISETP.GT.U32.AND P4, PT, R24, R12, PT ;  /* 0x0000000c1800720c */ /* 0x000fe20003f84070 */
[----:B------:R-:W-:-:S04]  /*0c80*/  IMAD.HI.U32 R11, R6, R19, RZ ;  /* 0x00000013060b7227 */ /* 0x000fc800078e00ff */
[----:B------:R-:W-:Y:S01]  /*0c90*/  @!P6 IMAD.IADD R10, R10, 0x1, -R24 ;  /* 0x000000010a0ae824 */ /* 0x000fe200078e0a18 */
[C---:B------:R-:W-:Y:S01]  /*0ca0*/  ISETP.GT.U32.AND P6, PT, R24.reuse, R13, PT ;  /* 0x0000000d1800720c */ /* 0x040fe20003fc4070 */
[----:B------:R-:W-:Y:S02]  /*0cb0*/  IMAD.MOV R16, RZ, RZ, -R14 ;  /* 0x000000ffff107224 */ /* 0x000fe400078e0a0e */
[----:B------:R-:W-:Y:S01]  /*0cc0*/  IMAD R14, R24, R18, R17 ;  /* 0x00000012180e7224 */ /* 0x000fe200078e0211 */
[----:B------:R-:W-:Y:S01]  /*0cd0*/  IABS R17, R34 ;  /* 0x0000002200117213 */ /* 0x000fe20000000000 */
[----:B------:R-:W-:Y:S02]  /*0ce0*/  IMAD.MOV R11, RZ, RZ, -R11 ;  /* 0x000000ffff0b7224 */ /* 0x000fe400078e0a0b */
[----:B------:R-:W-:Y:S01]  /*0cf0*/  @!P4 IMAD.IADD R12, R12, 0x1, -R24 ;  /* 0x000000010c0cc824 */ /* 0x000fe200078e0a18 */
[C---:B------:R-:W-:Y:S01]  /*0d00*/  ISETP.GT.U32.AND P4, PT, R24.reuse, R14, PT ;  /* 0x0000000e1800720c */ /* 0x040fe20003f84070 */
[----:B------:R-:W-:-:S02]  /*0d10*/  IMAD R15, R24, R11, R19 ;  /* 0x0000000b180f7224 */ /* 0x000fc400078e0213 */
[C---:B------:R-:W-:Y:S02]  /*0d20*/  IMAD R16, R24.reuse, R16, R21 ;  /* 0x0000001018107224 */ /* 0x040fe400078e0215 */
[----:B------:R-:W-:Y:S01]  /*0d30*/  @!P6 IMAD.IADD R13, R13, 0x1, -R24 ;  /* 0x000000010d0de824 */ /* 0x000fe200078e0a18 */
[----:B------:R-:W-:Y:S01]  /*0d40*/  ISETP.GT.U32.AND P6, PT, R24, R15, PT ;  /* 0x0000000f1800720c */ /* 0x000fe20003fc4070 */
[----:B------:R-:W-:-:S04]  /*0d50*/  IMAD.HI.U32 R11, R6, R17, RZ ;  /* 0x00000011060b7227 */ /* 0x000fc800078e00ff */
[----:B------:R-:W-:Y:S02]  /*0d60*/  IMAD.MOV R11, RZ, RZ, -R11 ;  /* 0x000000ffff0b7224 */ /* 0x000fe400078e0a0b */
[----:B------:R-:W-:Y:S01]  /*0d70*/  @!P4 IMAD.IADD R14, R14, 0x1, -R24 ;  /* 0x000000010e0ec824 */ /* 0x000fe200078e0a18 */
[C---:B------:R-:W-:Y:S01]  /*0d80*/  ISETP.GT.U32.AND P4, PT, R24.reuse, R16, PT ;  /* 0x000000101800720c */ /* 0x040fe20003f84070 */
[----:B------:R-:W-:Y:S02]  /*0d90*/  IMAD R17, R24, R11, R17 ;  /* 0x0000000b18117224 */ /* 0x000fe400078e0211 */
[----:B------:R-:W-:-:S04]  /*0da0*/  IMAD.HI.U32 R11, R6, R27, RZ ;  /* 0x0000001b060b7227 */ /* 0x000fc800078e00ff */
[----:B------:R-:W-:Y:S01]  /*0db0*/  @!P6 IMAD.IADD R15, R15, 0x1, -R24 ;  /* 0x000000010f0fe824 */ /* 0x000fe200078e0a18 */
[----:B------:R-:W-:Y:S01]  /*0dc0*/  ISETP.GT.U32.AND P6, PT, R24, R12, PT ;  /* 0x0000000c1800720c */ /* 0x000fe20003fc4070 */
[----:B------:R-:W-:-:S04]  /*0dd0*/  IMAD.HI.U32 R18, R6, R29, RZ ;  /* 0x0000001d06127227 */ /* 0x000fc800078e00ff */
[----:B------:R-:W-:Y:S02]  /*0de0*/  IMAD.MOV R11, RZ, RZ, -R11 ;  /* 0x000000ffff0b7224 */ /* 0x000fe400078e0a0b */
[----:B------:R-:W-:Y:S02]  /*0df0*/  IMAD.MOV R20, RZ, RZ, -R18 ;  /* 0x000000ffff147224 */ /* 0x000fe400078e0a12 */
[----:B------:R-:W-:Y:S02]  /*0e00*/  IMAD R18, R24, R11, R27 ;  /* 0x0000000b18127224 */ /* 0x000fe400078e021b */
[----:B------:R-:W-:Y:S01]  /*0e10*/  @!P4 IMAD.IADD R16, R16, 0x1, -R24 ;  /* 0x000000011010c824 */ /* 0x000fe200078e0a18 */
[C---:B------:R-:W-:Y:S01]  /*0e20*/  ISETP.GT.U32.AND P4, PT, R24.reuse, R15, PT ;  /* 0x0000000f1800720c */ /* 0x040fe20003f84070 */
[----:B------:R-:W-:Y:S01]  /*0e30*/  @!P0 IMAD.MOV R8, RZ, RZ, -R8 ;  /* 0x000000ffff088224 */ /* 0x000fe200078e0a08 */
[C---:B------:R-:W-:Y:S01]  /*0e40*/  ISETP.GT.U32.AND P0, PT, R24.reuse, R14, PT ;  /* 0x0000000e1800720c */ /* 0x040fe20003f04070 */
[----:B------:R-:W-:Y:S01]  /*0e50*/  IMAD.MOV.U32 R11, RZ, RZ, R5 ;  /* 0x000000ffff0b7224 */ /* 0x000fe200078e0005 */
[----:B------:R-:W-:Y:S01]  /*0e60*/  LOP3.LUT R5, R3, 0x3f, RZ, 0xc0, !PT ;  /* 0x0000003f03057812 */ /* 0x000fe200078ec0ff */
[----:B------:R-:W-:Y:S01]  /*0e70*/  @!P1 IMAD.MOV R10, RZ, RZ, -R10 ;  /* 0x000000ffff0a9224 */ /* 0x000fe200078e0a0a */
[C---:B------:R-:W-:Y:S01]  /*0e80*/  ISETP.GT.U32.AND P1, PT, R24.reuse, R16, PT ;  /* 0x000000101800720c */ /* 0x040fe20003f24070 */
[----:B------:R-:W-:Y:S01]  /*0e90*/  @!P2 IMAD.MOV R11, RZ, RZ, -R11 ;  /* 0x000000ffff0ba224 */ /* 0x000fe200078e0a0b */
[----:B------:R-:W-:Y:S01]  /*0ea0*/  ISETP.GT.U32.AND P2, PT, R24, R13, PT ;  /* 0x0000000d1800720c */ /* 0x000fe20003f44070 */
[----:B------:R-:W-:Y:S01]  /*0eb0*/  @!P6 IMAD.IADD R12, R12, 0x1, -R24 ;  /* 0x000000010c0ce824 */ /* 0x000fe200078e0a18 */
[----:B------:R-:W-:Y:S01]  /*0ec0*/  ISETP.GT.U32.AND P6, PT, R24, R17, PT ;  /* 0x000000111800720c */ /* 0x000fe20003fc4070 */
[----:B------:R-:W-:-:S04]  /*0ed0*/  IMAD.HI.U32 R21, R6, R33, RZ ;  /* 0x0000002106157227 */ /* 0x000fc800078e00ff */
[----:B------:R-:W-:Y:S02]  /*0ee0*/  IMAD R20, R24, R20, R29 ;  /* 0x0000001418147224 */ /* 0x000fe400078e021d */
[----:B------:R-:W-:Y:S02]  /*0ef0*/  IMAD.MOV R22, RZ, RZ, -R21 ;  /* 0x000000ffff167224 */ /* 0x000fe400078e0a15 */
[----:B------:R-:W-:Y:S01]  /*0f00*/  @!P0 IMAD.IADD R14, R14, 0x1, -R24 ;  /* 0x000000010e0e8824 */ /* 0x000fe200078e0a18 */
[----:B------:R-:W-:Y:S01]  /*0f10*/  ISETP.GT.U32.AND P0, PT, R24, R20, PT ;  /* 0x000000141800720c */ /* 0x000fe20003f04070 */
[----:B------:R-:W-:-:S04]  /*0f20*/  IMAD.HI.U32 R19, R6, R31, RZ ;  /* 0x0000001f06137227 */ /* 0x000fc800078e00ff */
[----:B------:R-:W-:Y:S02]  /*0f30*/  IMAD R22, R24, R22, R33 ;  /* 0x0000001618167224 */ /* 0x000fe400078e0221 */
[--C-:B------:R-:W-:Y:S01]  /*0f40*/  @!P1 IMAD.IADD R16, R16, 0x1, -R24.reuse ;  /* 0x0000000110109824 */ /* 0x100fe200078e0a18 */
[----:B------:R-:W-:Y:S01]  /*0f50*/  ISETP.GE.AND P1, PT, R28, RZ, PT ;  /* 0x000000ff1c00720c */ /* 0x000fe20003f26270 */
[--C-:B------:R-:W-:Y:S01]  /*0f60*/  @!P2 IMAD.IADD R13, R13, 0x1, -R24.reuse ;  /* 0x000000010d0da824 */ /* 0x100fe200078e0a18 */
[C---:B------:R-:W-:Y:S01]  /*0f70*/  ISETP.GT.U32.AND P2, PT, R24.reuse, R18, PT ;  /* 0x000000121800720c */ /* 0x040fe20003f44070 */
[----:B------:R-:W-:Y:S02]  /*0f80*/  IMAD.MOV R19, RZ, RZ, -R19 ;  /* 0x000000ffff137224 */ /* 0x000fe400078e0a13 */
[----:B------:R-:W-:Y:S01]  /*0f90*/  @!P6 IMAD.IADD R17, R17, 0x1, -R24 ;  /* 0x000000011111e824 */ /* 0x000fe200078e0a18 */
[C---:B------:R-:W-:Y:S01]  /*0fa0*/  ISETP.GT.U32.AND P6, PT, R24.reuse, R22, PT ;  /* 0x000000161800720c */ /* 0x040fe20003fc4070 */
[----:B------:R-:W-:-:S02]  /*0fb0*/  IMAD R21, R24, R19, R31 ;  /* 0x0000001318157224 */ /* 0x000fc400078e021f */
[----:B------:R-:W-:Y:S02]  /*0fc0*/  IMAD R0, R0, 0x40, R5 ;  /* 0x0000004000007824 */ /* 0x000fe400078e0205 */
[--C-:B------:R-:W-:Y:S01]  /*0fd0*/  @!P4 IMAD.IADD R15, R15, 0x1, -R24.reuse ;  /* 0x000000010f0fc824 */ /* 0x100fe200078e0a18 */
[----:B------:R-:W-:Y:S01]  /*0fe0*/  ISETP.GT.U32.AND P4, PT, R24, R21, PT ;  /* 0x000000151800720c */ /* 0x000fe20003f84070 */
[----:B------:R-:W-:Y:S01]  /*0ff0*/  IMAD.MOV.U32 R5, RZ, RZ, R9 ;  /* 0x000000ffff057224 */ /* 0x000fe200078e0009 */
[----:B------:R-:W-:Y:S01]  /*1000*/  IABS R9, R0 ;  /* 0x0000000000097213 */ /* 0x000fe20000000000 */
[----:B------:R-:W-:Y:S01]  /*1010*/  @!P0 IMAD.IADD R20, R20, 0x1, -R24 ;  /* 0x0000000114148824 */ /* 0x000fe200078e0a18 */
[----:B------:R-:W-:Y:S01]  /*1020*/  ISETP.GE.AND P0, PT, R32, RZ, PT ;  /* 0x000000ff2000720c */ /* 0x000fe20003f06270 */
[----:B------:R-:W-:Y:S02]  /*1030*/  @!P1 IMAD.MOV R14, RZ, RZ, -R14 ;  /* 0x000000ffff0e9224 */ /* 0x000fe400078e0a0e */
[----:B------:R-:W-:Y:S01]  /*1040*/  @!P2 IMAD.IADD R18, R18, 0x1, -R24 ;  /* 0x000000011212a824 */ /* 0x000fe200078e0a18 */
[----:B------:R-:W-:Y:S01]  /*1050*/  ISETP.GT.U32.AND P1, PT, R24, R20, PT ;  /* 0x000000141800720c */ /* 0x000fe20003f24070 */
[----:B------:R-:W-:Y:S01]  /*1060*/  IMAD.HI.U32 R4, R4, R9, RZ ;  /* 0x0000000904047227 */ /* 0x000fe200078e00ff */
[----:B------:R-:W-:-:S03]  /*1070*/  ISETP.GE.AND P2, PT, R30, RZ, PT ;  /* 0x000000ff1e00720c */ /* 0x000fc60003f46270 */
[----:B------:R-:W-:Y:S01]  /*1080*/  @!P6 IMAD.IADD R22, R22, 0x1, -R24 ;  /* 0x000000011616e824 */ /* 0x000fe200078e0a18 */
[----:B------:R-:W-:Y:S01]  /*1090*/  ISETP.GT.U32.AND P6, PT, R24, R17, PT ;  /* 0x000000111800720c */ /* 0x000fe20003fc4070 */
[----:B------:R-:W-:-:S04]  /*10a0*/  IMAD.HI.U32 R6, R6, R5, RZ ;  /* 0x0000000506067227 */ /* 0x000fc800078e00ff */
[----:B------:R-:W-:Y:S01]  /*10b0*/  @!P5 IMAD.MOV R12, RZ, RZ, -R12 ;  /* 0x000000ffff0cd224 */ /* 0x000fe200078e0a0c */
[----:B------:R-:W-:Y:S01]  /*10c0*/  ISETP.GT.U32.AND P5, PT, R24, R18, PT ;  /* 0x000000121800720c */ /* 0x000fe20003fa4070 */
[----:B------:R-:W-:Y:S02]  /*10d0*/  IMAD.MOV R4, RZ, RZ, -R4 ;  /* 0x000000ffff047224 */ /* 0x000fe400078e0a04 */
[----:B------:R-:W-:Y:S02]  /*10e0*/  IMAD.MOV R6, RZ, RZ, -R6 ;  /* 0x000000ffff067224 */ /* 0x000fe400078e0a06 */
[----:B------:R-:W-:Y:S01]  /*10f0*/  @!P4 IMAD.IADD R21, R21, 0x1, -R24 ;  /* 0x000000011515c824 */ /* 0x000fe200078e0a18 */
[----:B------:R-:W-:Y:S01]  /*1100*/  ISETP.GE.AND P4, PT, R34, RZ, PT ;  /* 0x000000ff2200720c */ /* 0x000fe20003f86270 */
[----:B------:R-:W-:Y:S02]  /*1110*/  IMAD R4, R25, R4, R9 ;  /* 0x0000000419047224 */ /* 0x000fe400078e0209 */
[----:B------:R-:W-:-:S02]  /*1120*/  IMAD R5, R24, R6, R5 ;  /* 0x0000000618057224 */ /* 0x000fc400078e0205 */
[--C-:B------:R-:W-:Y:S01]  /*1130*/  @!P1 IMAD.IADD R20, R20, 0x1, -R24.reuse ;  /* 0x0000000114149824 */ /* 0x100fe200078e0a18 */
[----:B------:R-:W-:Y:S01]  /*1140*/  ISETP.GT.U32.AND P1, PT, R25, R4, PT ;  /* 0x000000041900720c */ /* 0x000fe20003f24070 */
[--C-:B------:R-:W-:Y:S01]  /*1150*/  @!P6 IMAD.IADD R17, R17, 0x1, -R24.reuse ;  /* 0x000000011111e824 */ /* 0x100fe200078e0a18 */
[----:B------:R-:W-:Y:S01]  /*1160*/  ISETP.GT.U32.AND P6, PT, R24, R5, PT ;  /* 0x000000051800720c */ /* 0x000fe20003fc4070 */
[----:B------:R-:W-:Y:S02]  /*1170*/  IMAD.MOV.U32 R19, RZ, RZ, 0x1f ;  /* 0x0000001fff137424 */ /* 0x000fe400078e00ff */
[----:B------:R-:W-:Y:S01]  /*1180*/  @!P5 IMAD.IADD R18, R18, 0x1, -R24 ;  /* 0x000000011212d824 */ /* 0x000fe200078e0a18 */
[----:B------:R-:W-:Y:S01]  /*1190*/  ISETP.GE.AND P5, PT, R36, RZ, PT ;  /* 0x000000ff2400720c */ /* 0x000fe20003fa6270 */
[----:B------:R-:W-:Y:S01]  /*11a0*/  @!P4 IMAD.MOV R17, RZ, RZ, -R17 ;  /* 0x000000ffff11c224 */ /* 0x000fe200078e0a11 */
[----:B------:R-:W-:Y:S01]  /*11b0*/  IADD3 R19, R19, c[0x0][0x180], RZ ;  /* 0x0000600013137a10 */ /* 0x000fe20007ffe0ff */
[----:B------:R-:W-:Y:S01]  /*11c0*/  @!P3 IMAD.MOV R13, RZ, RZ, -R13 ;  /* 0x000000ffff0db224 */ /* 0x000fe200078e0a0d */
[----:B------:R-:W-:Y:S01]  /*11d0*/  ISETP.GT.U32.AND P3, PT, R24, R22, PT ;  /* 0x000000161800720c */ /* 0x000fe20003f64070 */
[----:B------:R-:W-:Y:S01]  /*11e0*/  @!P0 IMAD.MOV R16, RZ, RZ, -R16 ;  /* 0x000000ffff108224 */ /* 0x000fe200078e0a10 */
[----:B------:R-:W-:Y:S01]  /*11f0*/  ISETP.GT.AND P4, PT, R19, 0x1f, PT ;  /* 0x0000001f1300780c */ /* 0x000fe20003f84270 */
[----:B------:R-:W-:Y:S01]  /*1200*/  @!P1 IMAD.IADD R4, R4, 0x1, -R25 ;  /* 0x0000000104049824 */ /* 0x000fe200078e0a19 */
[----:B------:R-:W-:Y:S01]  /*1210*/  ISETP.GE.AND P1, PT, R155, c[0x0][0x180], PT ;  /* 0x000060009b007a0c */ /* 0x000fe20003f26270 */
[----:B------:R-:W-:Y:S01]  /*1220*/  @!P6 IMAD.IADD R5, R5, 0x1, -R24 ;  /* 0x000000010505e824 */ /* 0x000fe200078e0a18 */
[----:B------:R-:W-:Y:S01]  /*1230*/  SEL R28, RZ, 0x4, !P4 ;  /* 0x00000004ff1c7807 */ /* 0x000fe20006000000 */
[----:B------:R-:W-:Y:S01]  /*1240*/  @!P2 IMAD.MOV R15, RZ, RZ, -R15 ;  /* 0x000000ffff0fa224 */ /* 0x000fe200078e0a0f */
[----:B------:R-:W-:Y:S01]  /*1250*/  ISETP.GE.AND P0, PT, R35, RZ, PT ;  /* 0x000000ff2300720c */ /* 0x000fe20003f06270 */
[----:B------:R-:W-:Y:S01]  /*1260*/  @!P5 IMAD.MOV R20, RZ, RZ, -R20 ;  /* 0x000000ffff14d224 */ /* 0x000fe200078e0a14 */
[----:B------:R-:W-:Y:S01]  /*1270*/  SEL R6, R28, RZ, !P1 ;  /* 0x000000ff1c067207 */ /* 0x000fe20004800000 */
[----:B------:R-:W-:Y:S01]  /*1280*/  IMAD R62, R73, 0x4, R61 ;  /* 0x00000004493e7824 */ /* 0x000fe200078e023d */
[----:B------:R-:W-:Y:S01]  /*1290*/  ISETP.GE.AND P5, PT, R153, c[0x0][0x180], PT ;  /* 0x0000600099007a0c */ /* 0x000fe20003fa6270 */
[----:B------:R-:W-:Y:S01]  /*12a0*/  @!P3 IMAD.IADD R22, R22, 0x1, -R24 ;  /* 0x000000011616b824 */ /* 0x000fe200078e0a18 */
[----:B------:R-:W-:Y:S01]  /*12b0*/  ISETP.GT.U32.AND P6, PT, R24, R5, PT ;  /* 0x000000051800720c */ /* 0x000fe20003fc4070 */
[----:B------:R-:W-:Y:S01]  /*12c0*/  IMAD R63, R73, 0x4, R62 ;  /* 0x00000004493f7824 */ /* 0x000fe200078e023e */
[----:B------:R-:W-:Y:S01]  /*12d0*/  ISETP.NE.U32.AND P1, PT, R6, RZ, PT ;  /* 0x000000ff0600720c */ /* 0x000fe20003f25070 */
[----:B------:R-:W-:Y:S01]  /*12e0*/  IMAD.SHL.U32 R154, R61, 0x4, RZ ;  /* 0x000000043d9a7824 */ /* 0x000fe200078e00ff */
[----:B------:R-:W-:Y:S01]  /*12f0*/  SEL R6, R28, RZ, !P5 ;  /* 0x000000ff1c067207 */ /* 0x000fe20006800000 */
[C---:B------:R-:W-:Y:S01]  /*1300*/  IMAD R64, R73.reuse, 0x4, R63 ;  /* 0x0000000449407824 */ /* 0x040fe200078e023f */
[----:B------:R-:W-:Y:S01]  /*1310*/  ISETP.GE.AND P5, PT, R26, RZ, PT ;  /* 0x000000ff1a00720c */ /* 0x000fe20003fa6270 */
[----:B------:R-:W-:Y:S01]  /*1320*/  @!P0 IMAD.MOV R18, RZ, RZ, -R18 ;  /* 0x000000ffff128224 */ /* 0x000fe200078e0a12 */
[----:B------:R-:W-:Y:S01]  /*1330*/  ISETP.GE.AND P3, PT, R38, RZ, PT ;  /* 0x000000ff2600720c */ /* 0x000fe20003f66270 */
[----:B------:R-:W-:Y:S01]  /*1340*/  IMAD R65, R73, 0x4, R64 ;  /* 0x0000000449417824 */ /* 0x000fe200078e0240 */
[----:B------:R-:W-:Y:S01]  /*1350*/  ISETP.GT.U32.AND P2, PT, R24, R21, PT ;  /* 0x000000151800720c */ /* 0x000fe20003f44070 */
[----:B------:R-:W-:Y:S01]  /*1360*/  IMAD.SHL.U32 R156, R60, 0x4, RZ ;  /* 0x000000043c9c7824 */ /* 0x000fe200078e00ff */
[----:B------:R-:W-:Y:S01]  /*1370*/  ISETP.GT.U32.AND P0, PT, R25, R4, PT ;  /* 0x000000041900720c */ /* 0x000fe20003f04070 */
[----:B------:R-:W-:Y:S01]  /*1380*/  @!P6 IMAD.IADD R5, R5, 0x1, -R24 ;  /* 0x000000010505e824 */ /* 0x000fe200078e0a18 */
[----:B------:R-:W-:Y:S01]  /*1390*/  ISETP.GE.AND P6, PT, R151, c[0x0][0x180], PT ;  /* 0x0000600097007a0c */ /* 0x000fe20003fc6270 */
[----:B------:R-:W-:-:S02]  /*13a0*/  IMAD.SHL.U32 R150, R63, 0x4, RZ ;  /* 0x000000043f967824 */ /* 0x000fc400078e00ff */
[----:B------:R-:W-:Y:S01]  /*13b0*/  IMAD R66, R73, 0x4, R65 ;  /* 0x0000000449427824 */ /* 0x000fe200078e0241 */
[----:B------:R-:W-:Y:S01]  /*13c0*/  SEL R9, R28, RZ, !P6 ;  /* 0x000000ff1c097207 */ /* 0x000fe20007000000 */
[----:B------:R-:W-:Y:S01]  /*13d0*/  @!P5 IMAD.MOV R5, RZ, RZ, -R5 ;  /* 0x000000ffff05d224 */ /* 0x000fe200078e0a05 */
[----:B------:R-:W-:Y:S01]  /*13e0*/  ISETP.GE.AND P5, PT, R0, RZ, PT ;  /* 0x000000ff0000720c */ /* 0x000fe20003fa6270 */
[----:B------:R-:W-:Y:S01]  /*13f0*/  @!P3 IMAD.MOV R22, RZ, RZ, -R22 ;  /* 0x000000ffff16b224 */ /* 0x000fe200078e0a16 */
[----:B------:R-:W-:Y:S01]  /*1400*/  ISETP.NE.AND P3, PT, RZ, c[0x0][0x178], PT ;  /* 0x00005e00ff007a0c */ /* 0x000fe20003f65270 */
[----:B------:R-:W-:Y:S01]  /*1410*/  @!P2 IMAD.IADD R21, R21, 0x1, -R24 ;  /* 0x000000011515a824 */ /* 0x000fe200078e0a18 */
[----:B------:R-:W-:Y:S01]  /*1420*/  ISETP.GE.AND P2, PT, R37, RZ, PT ;  /* 0x000000ff2500720c */ /* 0x000fe20003f46270 */
[----:B------:R-:W-:Y:S01]  /*1430*/  @!P0 IMAD.IADD R4, R4, 0x1, -R25 ;  /* 0x0000000104048824 */ /* 0x000fe200078e0a19 */
[----:B------:R-:W-:Y:S01]  /*1440*/  ISETP.NE.U32.AND P6, PT, R6, RZ, PT ;  /* 0x000000ff0600720c */ /* 0x000fe20003fc5070 */
[----:B------:R-:W-:Y:S01]  /*1450*/  IMAD.SHL.U32 R152, R62, 0x4, RZ ;  /* 0x000000043e987824 */ /* 0x000fe200078e00ff */
[----:B------:R-:W-:Y:S01]  /*1460*/  ISETP.NE.AND P0, PT, RZ, c[0x0][0x17c], PT ;  /* 0x00005f00ff007a0c */ /* 0x000fe20003f05270 */
[----:B------:R-:W-:Y:S01]  /*1470*/  IMAD.SHL.U32 R146, R65, 0x4, RZ ;  /* 0x0000000441927824 */ /* 0x000fe200078e00ff */
[----:B------:R-:W-:Y:S01]  /*1480*/  LOP3.LUT R6, RZ, c[0x0][0x17c], RZ, 0x33, !PT ;  /* 0x00005f00ff067a12 */ /* 0x000fe200078e33ff */
[----:B------:R-:W-:-:S02]  /*1490*/  IMAD R67, R73, 0x4, R66 ;  /* 0x0000000449437824 */ /* 0x000fc400078e0242 */
[----:B------:R-:W-:Y:S01]  /*14a0*/  @!P5 IMAD.MOV R4, RZ, RZ, -R4 ;  /* 0x000000ffff04d224 */ /* 0x000fe200078e0a04 */
[----:B------:R-:W-:Y:S01]  /*14b0*/  SEL R40, R6, R20, !P0 ;  /* 0x0000001406287207 */ /* 0x000fe20004000000 */
[----:B------:R-:W-:Y:S01]  /*14c0*/  IMAD.SHL.U32 R148, R64, 0x4, RZ ;  /* 0x0000000440947824 */ /* 0x000fe200078e00ff */
[----:B------:R-:W-:Y:S01]  /*14d0*/  @!P3 LOP3.LUT R4, RZ, c[0x0][0x178], RZ, 0x33, !PT ;  /* 0x00005e00ff04ba12 */ /* 0x000fe200078e33ff */
[----:B------:R-:W-:Y:S01]  /*14e0*/  @!P2 IMAD.MOV R21, RZ, RZ, -R21 ;  /* 0x000000ffff15a224 */ /* 0x000fe200078e0a15 */
[----:B------:R-:W-:Y:S01]  /*14f0*/  SEL R29, R6, R7, !P0 ;  /* 0x00000007061d7207 */ /* 0x000fe20004000000 */
[----:B------:R-:W-:Y:S01]  /*1500*/  IMAD.SHL.U32 R144, R66, 0x4, RZ ;  /* 0x0000000442907824 */ /* 0x000fe200078e00ff */
[----:B------:R-:W-:Y:S01]  /*1510*/  SEL R30, R6, R11, !P0 ;  /* 0x0000000b061e7207 */ /* 0x000fe20004000000 */
[----:B------:R-:W-:Y:S01]  /*1520*/  IMAD R133, R4, c[0x0][0x184], RZ ;  /* 0x0000610004857a24 */ /* 0x000fe200078e02ff */
[C---:B------:R-:W-:Y:S01]  /*1530*/  SEL R41, R6.reuse, R21, !P0 ;  /* 0x0000001506297207 */ /* 0x040fe20004000000 */
[----:B------:R-:W-:Y:S01]  /*1540*/  IMAD.SHL.U32 R142, R67, 0x4, RZ ;  /* 0x00000004438e7824 */ /* 0x000fe200078e00ff */
[C---:B------:R-:W-:Y:S01]  /*1550*/  SEL R31, R6.reuse, R8, !P0 ;  /* 0x00000008061f7207 */ /* 0x040fe20004000000 */
[----:B------:R-:W-:Y:S01]  /*1560*/  IMAD.SHL.U32 R21, R133, 0x4, RZ ;  /* 0x0000000485157824 */ /* 0x000fe200078e00ff */
[----:B------:R-:W-:Y:S01]  /*1570*/  SEL R32, R6, R10, !P0 ;  /* 0x0000000a06207207 */ /* 0x000fe20004000000 */
[----:B------:R-:W-:Y:S01]  /*1580*/  IMAD.SHL.U32 R137, R68, 0x4, RZ ;  /* 0x0000000444897824 */ /* 0x000fe200078e00ff */
[----:B------:R-:W-:Y:S01]  /*1590*/  SEL R33, R6, R12, !P0 ;  /* 0x0000000c06217207 */ /* 0x000fe20004000000 */
[----:B------:R-:W-:Y:S01]  /*15a0*/  IMAD R88, R40, c[0x0][0x190], RZ ;  /* 0x0000640028587a24 */ /* 0x000fe200078e02ff */
[----:B------:R-:W-:Y:S01]  /*15b0*/  SEL R34, R6, R13, !P0 ;  /* 0x0000000d06227207 */ /* 0x000fe20004000000 */
[----:B------:R-:W-:Y:S01]  /*15c0*/  IMAD R72, R32, c[0x0][0x190], RZ ;  /* 0x0000640020487a24 */ /* 0x000fe200078e02ff */
[C---:B------:R-:W-:Y:S01]  /*15d0*/  SEL R35, R6.reuse, R14, !P0 ;  /* 0x0000000e06237207 */ /* 0x040fe20004000000 */
        /* <DEDUP_REMOVED lines=11> */
[----:B------:R-:W-:Y:S01]  /*1690*/  SEL R47, R6, R5, !P0 ;  /* 0x00000005062f7207 */ /* 0x000fe20004000000 */
[----:B------:R-:W-:Y:S01]  /*16a0*/  IMAD R84, R38, c[0x0][0x190], RZ ;  /* 0x0000640026547a24 */ /* 0x000fe200078e02ff */
[----:B------:R-:W-:Y:S01]  /*16b0*/  SEL R20, R6, R23, !P0 ;  /* 0x0000001706147207 */ /* 0x000fe20004000000 */
[----:B------:R-:W-:Y:S01]  /*16c0*/  IMAD R82, R37, c[0x0][0x190], RZ ;  /* 0x0000640025527a24 */ /* 0x000fe200078e02ff */
[----:B------:R-:W-:Y:S01]  /*16d0*/  IADD3 R7, P0, R21, c[0x0][0x160], RZ ;  /* 0x0000580015077a10 */ /* 0x000fe20007f1e0ff */
[----:B------:R-:W-:Y:S01]  /*16e0*/  IMAD R86, R39, c[0x0][0x190], RZ ;  /* 0x0000640027567a24 */ /* 0x000fe200078e02ff */
[----:B------:R-:W-:Y:S01]  /*16f0*/  ISETP.GE.AND P3, PT, R149, c[0x0][0x180], PT ;  /* 0x0000600095007a0c */ /* 0x000fe20003f66270 */
[----:B------:R-:W-:Y:S01]  /*1700*/  IMAD R90, R41, c[0x0][0x190], RZ ;  /* 0x00006400295a7a24 */ /* 0x000fe200078e02ff */
[----:B------:R-:W-:Y:S01]  /*1710*/  LEA.HI.X.SX32 R4, R133, c[0x0][0x164], 0x2, P0 ;  /* 0x0000590085047a11 */ /* 0x000fe200000f16ff */
[----:B------:R-:W-:Y:S01]  /*1720*/  IMAD R92, R43, c[0x0][0x190], RZ ;  /* 0x000064002b5c7a24 */ /* 0x000fe200078e02ff */
[-C--:B------:R-:W-:Y:S01]  /*1730*/  IADD3 R26, P5, R154, R7.reuse, RZ ;  /* 0x000000079a1a7210 */ /* 0x080fe20007fbe0ff */
[----:B------:R-:W-:Y:S01]  /*1740*/  IMAD R96, R20, c[0x0][0x190], RZ ;  /* 0x0000640014607a24 */ /* 0x000fe200078e02ff */
[----:B------:R-:W-:Y:S01]  /*1750*/  IADD3 R24, P0, R156, R7, RZ ;  /* 0x000000079c187210 */ /* 0x000fe20007f1e0ff */
[----:B------:R-:W-:Y:S01]  /*1760*/  IMAD R94, R47, c[0x0][0x190], RZ ;  /* 0x000064002f5e7a24 */ /* 0x000fe200078e02ff */
[----:B------:R-:W-:-:S02]  /*1770*/  LEA.HI.X.SX32 R27, R61, R4, 0x2, P5 ;  /* 0x000000043d1b7211 */ /* 0x000fc400028f16ff */
[-C--:B------:R-:W-:Y:S02]  /*1780*/  IADD3 R14, P5, R150, R7.reuse, RZ ;  /* 0x00000007960e7210 */ /* 0x080fe40007fbe0ff */
[-C--:B------:R-:W-:Y:S02]  /*1790*/  LEA.HI.X.SX32 R25, R60, R4.reuse, 0x2, P0 ;  /* 0x000000043c197211 */ /* 0x080fe400000f16ff */
[-C--:B------:R-:W-:Y:S02]  /*17a0*/  LEA.HI.X.SX32 R15, R63, R4.reuse, 0x2, P5 ;  /* 0x000000043f0f7211 */ /* 0x080fe400028f16ff */
[-C--:B------:R-:W-:Y:S02]  /*17b0*/  IADD3 R22, P0, R152, R7.reuse, RZ ;  /* 0x0000000798167210 */ /* 0x080fe40007f1e0ff */
[----:B------:R-:W-:Y:S02]  /*17c0*/  IADD3 R10, P5, R146, R7, RZ ;  /* 0x00000007920a7210 */ /* 0x000fe40007fbe0ff */
[----:B------:R-:W-:-:S02]  /*17d0*/  LEA.HI.X.SX32 R23, R62, R4, 0x2, P0 ;  /* 0x000000043e177211 */ /* 0x000fc400000f16ff */
[----:B------:R-:W-:Y:S02]  /*17e0*/  LEA.HI.X.SX32 R11, R65, R4, 0x2, P5 ;  /* 0x00000004410b7211 */ /* 0x000fe400028f16ff */
[----:B------:R-:W-:Y:S02]  /*17f0*/  SEL R5, R28, RZ, !P3 ;  /* 0x000000ff1c057207 */ /* 0x000fe40005800000 */
[-C--:B------:R-:W-:Y:S02]  /*1800*/  IADD3 R12, P0, R148, R7.reuse, RZ ;  /* 0x00000007940c7210 */ /* 0x080fe40007f1e0ff */
[-C--:B------:R-:W-:Y:S02]  /*1810*/  IADD3 R8, P5, R144, R7.reuse, RZ ;  /* 0x0000000790087210 */ /* 0x080fe40007fbe0ff */
[----:B------:R-:W-:Y:S02]  /*1820*/  IADD3 R6, P3, R142, R7, RZ ;  /* 0x000000078e067210 */ /* 0x000fe40007f7e0ff */
[----:B------:R-:W-:-:S02]  /*1830*/  ISETP.NE.U32.AND P2, PT, R9, RZ, PT ;  /* 0x000000ff0900720c */ /* 0x000fc40003f45070 */
[-C--:B------:R-:W-:Y:S02]  /*1840*/  LEA.HI.X.SX32 R13, R64, R4.reuse, 0x2, P0 ;  /* 0x00000004400d7211 */ /* 0x080fe400000f16ff */
[-C--:B------:R-:W-:Y:S02]  /*1850*/  LEA.HI.X.SX32 R9, R66, R4.reuse, 0x2, P5 ;  /* 0x0000000442097211 */ /* 0x080fe400028f16ff */
[----:B------:R-:W-:Y:S02]  /*1860*/  LEA.HI.X.SX32 R7, R67, R4, 0x2, P3 ;  /* 0x0000000443077211 */ /* 0x000fe400018f16ff */
[----:B------:R-:W-:Y:S02]  /*1870*/  LOP3.LUT R4, R3, 0xc0, RZ, 0xc0, !PT ;  /* 0x000000c003047812 */ /* 0x000fe400078ec0ff */
[----:B------:R-:W-:Y:S02]  /*1880*/  ISETP.GE.AND P0, PT, R147, c[0x0][0x180], PT ;  /* 0x0000600093007a0c */ /* 0x000fe40003f06270 */
[----:B------:R-:W-:-:S02]  /*1890*/  SHF.R.U32.HI R4, RZ, 0x1, R4 ;  /* 0x00000001ff047819 */ /* 0x000fc40000011604 */
[----:B------:R-:W-:Y:S02]  /*18a0*/  ISETP.GE.AND P5, PT, R145, c[0x0][0x180], PT ;  /* 0x0000600091007a0c */ /* 0x000fe40003fa6270 */
[----:B------:R-:W-:Y:S02]  /*18b0*/  LOP3.LUT R4, R4, 0x3fc, R135, 0x78, !PT ;  /* 0x000003fc04047812 */ /* 0x000fe400078e7887 */
[C---:B------:R-:W-:Y:S02]  /*18c0*/  SEL R16, R28.reuse, RZ, !P0 ;  /* 0x000000ff1c107207 */ /* 0x040fe40004000000 */
[----:B------:R-:W-:Y:S01]  /*18d0*/  ISETP.NE.U32.AND P0, PT, R5, RZ, PT ;  /* 0x000000ff0500720c */ /* 0x000fe20003f05070 */
[----:B------:R1:W-:Y:S01]  /*18e0*/  LDGSTS.E [R4+0x8000], [R24.64], P1 ;  /* 0x0800000018047fae */ /* 0x0003e20008921846 */
[----:B------:R-:W-:Y:S02]  /*18f0*/  SEL R5, R28, RZ, !P5 ;  /* 0x000000ff1c057207 */ /* 0x000fe40006800000 */
[----:B------:R-:W-:Y:S01]  /*1900*/  ISETP.GE.AND P1, PT, R143, c[0x0][0x180], PT ;  /* 0x000060008f007a0c */ /* 0x000fe20003f26270 */
[----:B------:R2:W-:Y:S01]  /*1910*/  LDGSTS.E [R4+0x8400], [R26.64], P6 ;  /* 0x084000001a047fae */ /* 0x0005e2000b121846 */
[----:B------:R-:W-:-:S02]  /*1920*/  ISETP.NE.U32.AND P5, PT, R5, RZ, PT ;  /* 0x000000ff0500720c */ /* 0x000fc40003fa5070 */
[----:B------:R-:W-:Y:S01]  /*1930*/  ISETP.GE.AND P6, PT, R141, c[0x0][0x180], PT ;  /* 0x000060008d007a0c */ /* 0x000fe20003fc6270 */
[----:B------:R3:W-:Y:S01]  /*1940*/  LDGSTS.E [R4+0x8800], [R22.64], P2 ;  /* 0x0880000016047fae */ /* 0x0007e20009121846 */
[----:B------:R-:W-:Y:S02]  /*1950*/  SEL R5, R28, RZ, !P1 ;  /* 0x000000ff1c057207 */ /* 0x000fe40004800000 */
[----:B------:R-:W-:Y:S01]  /*1960*/  ISETP.NE.U32.AND P3, PT, R16, RZ, PT ;  /* 0x000000ff1000720c */ /* 0x000fe20003f65070 */
[----:B------:R4:W-:Y:S01]  /*1970*/  LDGSTS.E [R4+0x8c00], [R14.64], P0 ;  /* 0x08c000000e047fae */ /* 0x0009e20008121846 */
[----:B------:R-:W-:Y:S01]  /*1980*/  SEL R16, R28, RZ, !P6 ;  /* 0x000000ff1c107207 */ /* 0x000fe20007000000 */
[C---:B-1----:R-:W-:Y:S01]  /*1990*/  IMAD.WIDE R24, R140.reuse, 0x4, R24 ;  /* 0x000000048c187825 */ /* 0x042fe200078e0218 */
[----:B------:R-:W-:Y:S02]  /*19a0*/  ISETP.NE.U32.AND P6, PT, R5, RZ, PT ;  /* 0x000000ff0500720c */ /* 0x000fe40003fc5070 */
[----:B------:R-:W-:Y:S01]  /*19b0*/  ISETP.GE.AND P1, PT, R155, UR4, PT ;  /* 0x000000049b007c0c */ /* 0x000fe2000bf26270 */
[----:B--2---:R-:W-:Y:S01]  /*19c0*/  IMAD.WIDE R26, R140, 0x4, R26 ;  /* 0x000000048c1a7825 */ /* 0x004fe200078e021a */
[----:B------:R-:W-:-:S02]  /*19d0*/  ISETP.GE.AND P2, PT, R139, c[0x0][0x180], PT ;  /* 0x000060008b007a0c */ /* 0x000fc40003f46270 */
[----:B------:R-:W-:Y:S01]  /*19e0*/  SEL R5, RZ, 0x4, P1 ;  /* 0x00000004ff057807 */ /* 0x000fe20000800000 */
[----:B---3--:R-:W-:Y:S01]  /*19f0*/  IMAD.WIDE R22, R140, 0x4, R22 ;  /* 0x000000048c167825 */ /* 0x008fe200078e0216 */
[----:B------:R-:W-:Y:S01]  /*1a00*/  ISETP.NE.U32.AND P1, PT, R16, RZ, PT ;  /* 0x000000ff1000720c */ /* 0x000fe20003f25070 */
[----:B------:R1:W-:Y:S01]  /*1a10*/  LDGSTS.E [R4+0x9000], [R12.64], P3 ;  /* 0x090000000c047fae */ /* 0x0003e20009921846 */
[----:B------:R-:W-:Y:S01]  /*1a20*/  SEL R28, R28, RZ, !P2 ;  /* 0x000000ff1c1c7207 */ /* 0x000fe20005000000 */
[----:B----4-:R-:W-:Y:S01]  /*1a30*/  IMAD.WIDE R14, R140, 0x4, R14 ;  /* 0x000000048c0e7825 */ /* 0x010fe200078e020e */
[----:B------:R-:W-:Y:S01]  /*1a40*/  ISETP.GT.AND P2, PT, R19, 0x3f, PT ;  /* 0x0000003f1300780c */ /* 0x000fe20003f44270 */
[----:B------:R2:W-:Y:S01]  /*1a50*/  LDGSTS.E [R4+0x9400], [R10.64], P5 ;  /* 0x094000000a047fae */ /* 0x0005e2000a921846 */
[----:B------:R-:W-:Y:S02]  /*1a60*/  ISETP.NE.U32.AND P0, PT, R28, RZ, PT ;  /* 0x000000ff1c00720c */ /* 0x000fe40003f05070 */
[----:B------:R-:W-:Y:S01]  /*1a70*/  SEL R5, R5, RZ, P2 ;  /* 0x000000ff05057207 */ /* 0x000fe20001000000 */
[----:B------:R3:W-:Y:S01]  /*1a80*/  LDGSTS.E [R4+0x9800], [R8.64], P6 ;  /* 0x0980000008047fae */ /* 0x0007e2000b121846 */
[----:B------:R-:W-:-:S02]  /*1a90*/  ISETP.GE.AND P6, PT, R151, UR4, PT ;  /* 0x0000000497007c0c */ /* 0x000fc4000bfc6270 */
[----:B------:R-:W-:Y:S01]  /*1aa0*/  ISETP.GE.AND P3, PT, R153, UR4, PT ;  /* 0x0000000499007c0c */ /* 0x000fe2000bf66270 */
[----:B------:R4:W-:Y:S01]  /*1ab0*/  LDGSTS.E [R4+0x9c00], [R6.64], P1 ;  /* 0x09c0000006047fae */ /* 0x0009e20008921846 */
[----:B------:R-:W-:Y:S01]  /*1ac0*/  SEL R16, RZ, 0x4, P6 ;  /* 0x00000004ff107807 */ /* 0x000fe20003000000 */
[----:B-1----:R-:W-:Y:S01]  /*1ad0*/  IMAD.WIDE R12, R140, 0x4, R12 ;  /* 0x000000048c0c7825 */ /* 0x002fe200078e020c */
[----:B------:R-:W-:Y:S01]  /*1ae0*/  IADD3 R57, P6, R137, c[0x0][0x168], RZ ;  /* 0x00005a0089397a10 */ /* 0x000fe20007fde0ff */
[----:B------:R-:W0:Y:S01]  /*1af0*/  LDGDEPBAR ;  /* 0x00000000000079af */ /* 0x000e220000000000 */
[----:B------:R-:W-:Y:S01]  /*1b00*/  SEL R59, R16, RZ, P2 ;  /* 0x000000ff103b7207 */ /* 0x000fe20001000000 */
[----:B------:R-:W-:Y:S01]  /*1b10*/  IMAD R16, R29, c[0x0][0x190], RZ ;  /* 0x000064001d107a24 */ /* 0x000fe200078e02ff */
[----:B------:R-:W-:Y:S01]  /*1b20*/  LEA.HI.X.SX32 R71, R68, c[0x0][0x16c], 0x2, P6 ;  /* 0x00005b0044477a11 */ /* 0x000fe200030f16ff */
[----:B--2---:R-:W-:Y:S01]  /*1b30*/  IMAD.WIDE R10, R140, 0x4, R10 ;  /* 0x000000048c0a7825 */ /* 0x004fe200078e020a */
[----:B------:R-:W-:-:S02]  /*1b40*/  LEA R30, P6, R17, R57, 0x2 ;  /* 0x00000039111e7211 */ /* 0x000fc400078c10ff */
[----:B------:R-:W-:Y:S01]  /*1b50*/  LEA R28, P1, R16, R57, 0x2 ;  /* 0x00000039101c7211 */ /* 0x000fe200078210ff */
[----:B---3--:R-:W-:Y:S01]  /*1b60*/  IMAD.WIDE R8, R140, 0x4, R8 ;  /* 0x000000048c087825 */ /* 0x008fe200078e0208 */
[-C--:B------:R-:W-:Y:S02]  /*1b70*/  LEA.HI.X.SX32 R31, R17, R71.reuse, 0x2, P6 ;  /* 0x00000047111f7211 */ /* 0x080fe400030f16ff */
[----:B------:R-:W-:Y:S01]  /*1b80*/  LEA.HI.X.SX32 R29, R16, R71, 0x2, P1 ;  /* 0x00000047101d7211 */ /* 0x000fe200008f16ff */
[----:B----4-:R-:W-:Y:S01]  /*1b90*/  IMAD.WIDE R6, R140, 0x4, R6 ;  /* 0x000000048c067825 */ /* 0x010fe200078e0206 */
[-C--:B------:R-:W-:Y:S02]  /*1ba0*/  LEA R32, P1, R18, R57.reuse, 0x2 ;  /* 0x0000003912207211 */ /* 0x080fe400078210ff */
[----:B------:R-:W-:Y:S02]  /*1bb0*/  LEA R34, P6, R72, R57, 0x2 ;  /* 0x0000003948227211 */ /* 0x000fe400078c10ff */
[----:B------:R-:W-:-:S02]  /*1bc0*/  ISETP.NE.U32.AND P5, PT, R5, RZ, PT ;  /* 0x000000ff0500720c */ /* 0x000fc40003fa5070 */
[----:B------:R-:W-:Y:S02]  /*1bd0*/  SEL R5, RZ, 0x4, P3 ;  /* 0x00000004ff057807 */ /* 0x000fe40001800000 */
[----:B------:R-:W-:Y:S02]  /*1be0*/  LEA.HI.X.SX32 R33, R18, R71, 0x2, P1 ;  /* 0x0000004712217211 */ /* 0x000fe400008f16ff */
[----:B------:R-:W-:Y:S02]  /*1bf0*/  LEA R36, P1, R74, R57, 0x2 ;  /* 0x000000394a247211 */ /* 0x000fe400078210ff */
[----:B------:R-:W-:Y:S02]  /*1c00*/  LEA.HI.X.SX32 R35, R72, R71, 0x2, P6 ;  /* 0x0000004748237211 */ /* 0x000fe400030f16ff */
[----:B------:R-:W-:Y:S02]  /*1c10*/  ISETP.GE.AND P3, PT, R149, UR4, PT ;  /* 0x0000000495007c0c */ /* 0x000fe4000bf66270 */
[----:B------:R-:W-:-:S02]  /*1c20*/  LEA R38, P6, R76, R57, 0x2 ;  /* 0x000000394c267211 */ /* 0x000fc400078c10ff */
[----:B------:R-:W-:Y:S02]  /*1c30*/  SEL R5, R5, RZ, P2 ;  /* 0x000000ff05057207 */ /* 0x000fe40001000000 */
[----:B------:R-:W-:Y:S02]  /*1c40*/  LEA.HI.X.SX32 R37, R74, R71, 0x2, P1 ;  /* 0x000000474a257211 */ /* 0x000fe400008f16ff */
[----:B------:R-:W-:Y:S02]  /*1c50*/  LEA R40, P1, R78, R57, 0x2 ;  /* 0x000000394e287211 */ /* 0x000fe400078210ff */
[----:B------:R-:W-:Y:S02]  /*1c60*/  SEL R55, RZ, 0x4, P3 ;  /* 0x00000004ff377807 */ /* 0x000fe40001800000 */
[----:B------:R-:W-:Y:S02]  /*1c70*/  LEA.HI.X.SX32 R39, R76, R71, 0x2, P6 ;  /* 0x000000474c277211 */ /* 0x000fe400030f16ff */
[----:B------:R-:W-:-:S02]  /*1c80*/  ISETP.NE.U32.AND P3, PT, R5, RZ, PT ;  /* 0x000000ff0500720c */ /* 0x000fc40003f65070 */
[----:B------:R-:W-:Y:S02]  /*1c90*/  LEA R42, P6, R80, R57, 0x2 ;  /* 0x00000039502a7211 */ /* 0x000fe400078c10ff */
[----:B------:R-:W-:Y:S02]  /*1ca0*/  LOP3.LUT R5, R3, 0xe0, RZ, 0xc0, !PT ;  /* 0x000000e003057812 */ /* 0x000fe400078ec0ff */
[----:B------:R-:W-:Y:S02]  /*1cb0*/  LEA.HI.X.SX32 R41, R78, R71, 0x2, P1 ;  /* 0x000000474e297211 */ /* 0x000fe400008f16ff */
[----:B------:R-:W-:Y:S02]  /*1cc0*/  LEA R44, P1, R82, R57, 0x2 ;  /* 0x00000039522c7211 */ /* 0x000fe400078210ff */
[----:B------:R-:W-:Y:S02]  /*1cd0*/  LEA.HI.X.SX32 R43, R80, R71, 0x2, P6 ;  /* 0x00000047502b7211 */ /* 0x000fe400030f16ff */
[----:B------:R-:W-:-:S02]  /*1ce0*/  LEA R46, P6, R84, R57, 0x2 ;  /* 0x00000039542e7211 */ /* 0x000fc400078c10ff */
[----:B------:R-:W-:Y:S02]  /*1cf0*/  SHF.R.U32.HI R20, RZ, 0x1, R5 ;  /* 0x00000001ff147819 */ /* 0x000fe40000011605 */
[----:B------:R-:W-:Y:S02]  /*1d00*/  LEA.HI.X.SX32 R45, R82, R71, 0x2, P1 ;  /* 0x00000047522d7211 */ /* 0x000fe400008f16ff */
[----:B------:R-:W-:Y:S02]  /*1d10*/  LEA R48, P1, R86, R57, 0x2 ;  /* 0x0000003956307211 */ /* 0x000fe400078210ff */
[----:B------:R-:W-:Y:S02]  /*1d20*/  LEA.HI.X.SX32 R47, R84, R71, 0x2, P6 ;  /* 0x00000047542f7211 */ /* 0x000fe400030f16ff */
[----:B------:R-:W-:Y:S02]  /*1d30*/  LOP3.LUT R5, R20, 0x3fc, R135, 0x78, !PT ;  /* 0x000003fc14057812 */ /* 0x000fe400078e7887 */
[----:B------:R-:W-:-:S02]  /*1d40*/  LEA R50, P6, R88, R57, 0x2 ;  /* 0x0000003958327211 */ /* 0x000fc400078c10ff */
[----:B------:R-:W-:Y:S01]  /*1d50*/  LEA.HI.X.SX32 R49, R86, R71, 0x2, P1 ;  /* 0x0000004756317211 */ /* 0x000fe200008f16ff */
[----:B------:R1:W-:Y:S01]  /*1d60*/  LDGSTS.E [R5], [R28.64], P0 ;  /* 0x000000001c057fae */ /* 0x0003e20008121846 */
[----:B------:R-:W-:Y:S02]  /*1d70*/  LEA R52, P1, R90, R57, 0x2 ;  /* 0x000000395a347211 */ /* 0x000fe400078210ff */
[----:B------:R-:W-:Y:S01]  /*1d80*/  LEA.HI.X.SX32 R51, R88, R71, 0x2, P6 ;  /* 0x0000004758337211 */ /* 0x000fe200030f16ff */
[----:B------:R2:W-:Y:S01]  /*1d90*/  LDGSTS.E [R5+0x400], [R30.64], P0 ;  /* 0x004000001e057fae */ /* 0x0005e20008121846 */
[----:B------:R-:W-:Y:S02]  /*1da0*/  LEA R54, P6, R92, R57, 0x2 ;  /* 0x000000395c367211 */ /* 0x000fe400078c10ff */
[----:B------:R-:W-:Y:S01]  /*1db0*/  LEA.HI.X.SX32 R53, R90, R71, 0x2, P1 ;  /* 0x000000475a357211 */ /* 0x000fe200008f16ff */
[----:B------:R3:W-:Y:S01]  /*1dc0*/  LDGSTS.E [R5+0x800], [R32.64], P0 ;  /* 0x0080000020057fae */ /* 0x0007e20008121846 */
[----:B------:R-:W-:-:S02]  /*1dd0*/  LEA R56, P1, R94, R57, 0x2 ;  /* 0x000000395e387211 */ /* 0x000fc400078210ff */
[----:B------:R-:W-:Y:S01]  /*1de0*/  SEL R69, R55, RZ, P2 ;  /* 0x000000ff37457207 */ /* 0x000fe20001000000 */
[----:B------:R4:W-:Y:S01]  /*1df0*/  LDGSTS.E [R5+0xc00], [R34.64], P0 ;  /* 0x00c0000022057fae */ /* 0x0009e20008121846 */
[----:B------:R-:W-:Y:S02]  /*1e00*/  LEA.HI.X.SX32 R55, R92, R71, 0x2, P6 ;  /* 0x000000475c377211 */ /* 0x000fe400030f16ff */
[----:B------:R-:W-:Y:S01]  /*1e10*/  LEA R58, P6, R96, R57, 0x2 ;  /* 0x00000039603a7211 */ /* 0x000fe200078c10ff */
[----:B------:R5:W-:Y:S01]  /*1e20*/  LDGSTS.E [R5+0x1000], [R36.64], P0 ;  /* 0x0100000024057fae */ /* 0x000be20008121846 */
[-C--:B------:R-:W-:Y:S02]  /*1e30*/  LEA.HI.X.SX32 R57, R94, R71.reuse, 0x2, P1 ;  /* 0x000000475e397211 */ /* 0x080fe400008f16ff */
[----:B------:R-:W-:Y:S01]  /*1e40*/  ISETP.NE.U32.AND P1, PT, R59, RZ, PT ;  /* 0x000000ff3b00720c */ /* 0x000fe20003f25070 */
[----:B------:R1:W-:Y:S01]  /*1e50*/  LDGSTS.E [R5+0x1400], [R38.64], P0 ;  /* 0x0140000026057fae */ /* 0x0003e20008121846 */
[----:B------:R-:W-:-:S02]  /*1e60*/  LEA.HI.X.SX32 R59, R96, R71, 0x2, P6 ;  /* 0x00000047603b7211 */ /* 0x000fc400030f16ff */
[----:B------:R-:W-:Y:S01]  /*1e70*/  ISETP.NE.U32.AND P6, PT, R69, RZ, PT ;  /* 0x000000ff4500720c */ /* 0x000fe20003fc5070 */
[----:B------:R1:W-:Y:S04]  /*1e80*/  LDGSTS.E [R5+0x1800], [R40.64], P0 ;  /* 0x0180000028057fae */ /* 0x0003e80008121846 */
        /* <DEDUP_REMOVED lines=8> */
[----:B------:R1:W-:Y:S01]  /*1f10*/  LDGSTS.E [R5+0x3c00], [R58.64], P0 ;  /* 0x03c000003a057fae */ /* 0x0003e20008121846 */
[----:B------:R-:W-:-:S03]  /*1f20*/  ISETP.GE.AND P0, PT, R147, UR4, PT ;  /* 0x0000000493007c0c */ /* 0x000fc6000bf06270 */
[----:B------:R-:W0:Y:S01]  /*1f30*/  LDGDEPBAR ;  /* 0x00000000000079af */ /* 0x000e220000000000 */
[----:B------:R-:W-:-:S03]  /*1f40*/  SEL R20, RZ, 0x4, P0 ;  /* 0x00000004ff147807 */ /* 0x000fc60000000000 */
[----:B------:R-:W-:Y:S01]  /*1f50*/  BAR.SYNC.DEFER_BLOCKING 0x0 ;  /* 0x0000000000007b1d */ /* 0x000fe20000010000 */
[----:B------:R-:W-:Y:S02]  /*1f60*/  ISETP.GE.AND P0, PT, R143, UR4, PT ;  /* 0x000000048f007c0c */ /* 0x000fe4000bf06270 */
[----:B------:R-:W-:Y:S02]  /*1f70*/  SEL R20, R20, RZ, P2 ;  /* 0x000000ff14147207 */ /* 0x000fe40001000000 */
[----:B------:R-:W-:Y:S02]  /*1f80*/  SEL R70, RZ, 0x4, P0 ;  /* 0x00000004ff467807 */ /* 0x000fe40000000000 */
[----:B------:R-:W-:Y:S02]  /*1f90*/  ISETP.NE.U32.AND P0, PT, R20, RZ, PT ;  /* 0x000000ff1400720c */ /* 0x000fe40003f05070 */
[----:B------:R-:W-:Y:S01]  /*1fa0*/  SEL R70, R70, RZ, P2 ;  /* 0x000000ff46467207 */ /* 0x000fe20001000000 */
[----:B------:R-:W-:Y:S01]  /*1fb0*/  @!PT LDS RZ, [RZ] ;  /* 0x00000000fffff984 */ /* 0x000fe20000000800 */
[----:B------:R-:W-:Y:S01]  /*1fc0*/  @!PT LDS RZ, [RZ] ;  /* 0x00000000fffff984 */ /* 0x000fe20000000800 */
[----:B------:R-:W-:Y:S01]  /*1fd0*/  @!PT LDS RZ, [RZ] ;  /* 0x00000000fffff984 */ /* 0x000fe20000000800 */
[----:B------:R1:W-:Y:S01]  /*1fe0*/  LDGSTS.E [R4+0xa000], [R24.64], P5 ;  /* 0x0a00000018047fae */ /* 0x0003e2000a921846 */
[----:B------:R-:W-:-:S03]  /*1ff0*/  ISETP.GE.AND P5, PT, R145, UR4, PT ;  /* 0x0000000491007c0c */ /* 0x000fc6000bfa6270 */
[----:B------:R2:W-:Y:S01]  /*2000*/  LDGSTS.E [R4+0xa400], [R26.64], P3 ;  /* 0x0a4000001a047fae */ /* 0x0005e20009921846 */
[----:B------:R-:W-:Y:S02]  /*2010*/  SEL R69, RZ, 0x4, P5 ;  /* 0x00000004ff457807 */ /* 0x000fe40002800000 */
[----:B------:R-:W-:Y:S01]  /*2020*/  ISETP.GE.AND P5, PT, R141, UR4, PT ;  /* 0x000000048d007c0c */ /* 0x000fe2000bfa6270 */
[----:B------:R2:W-:Y:S01]  /*2030*/  LDGSTS.E [R4+0xa800], [R22.64], P1 ;  /* 0x0a80000016047fae */ /* 0x0005e20008921846 */
[----:B------:R-:W-:Y:S02]  /*2040*/  ISETP.GE.AND P3, PT, R139, UR4, PT ;  /* 0x000000048b007c0c */ /* 0x000fe4000bf66270 */
[----:B------:R-:W-:Y:S01]  /*2050*/  SEL R20, RZ, 0x4, P5 ;  /* 0x00000004ff147807 */ /* 0x000fe20002800000 */
[----:B-1----:R-:W-:Y:S01]  /*2060*/  IMAD.MOV.U32 R25, RZ, RZ, c[0x0][0x18c] ;  /* 0x00006300ff197624 */ /* 0x002fe200078e00ff */
[----:B------:R-:W-:Y:S01]  /*2070*/  SEL R69, R69, RZ, P2 ;  /* 0x000000ff45457207 */ /* 0x000fe20001000000 */
[----:B------:R1:W-:Y:S01]  /*2080*/  LDGSTS.E [R4+0xac00], [R14.64], P6 ;  /* 0x0ac000000e047fae */ /* 0x0003e2000b121846 */
[----:B------:R-:W-:Y:S01]  /*2090*/  SEL R24, RZ, 0x4, P3 ;  /* 0x00000004ff187807 */ /* 0x000fe20001800000 */
[----:B------:R-:W-:Y:S01]  /*20a0*/  IMAD.SHL.U32 R25, R25, 0x20, RZ ;  /* 0x0000002019197824 */ /* 0x000fe200078e00ff */
[----:B------:R-:W-:Y:S01]  /*20b0*/  SEL R20, R20, RZ, P2 ;  /* 0x000000ff14147207 */ /* 0x000fe20001000000 */
[----:B------:R1:W-:Y:S01]  /*20c0*/  LDGSTS.E [R4+0xb000], [R12.64], P0 ;  /* 0x0b0000000c047fae */ /* 0x0003e20008121846 */
[----:B------:R-:W-:Y:S01]  /*20d0*/  ISETP.NE.U32.AND P3, PT, R69, RZ, PT ;  /* 0x000000ff4500720c */ /* 0x000fe20003f65070 */
[----:B------:R-:W-:Y:S01]  /*20e0*/  IMAD.WIDE R28, R25, 0x4, R28 ;  /* 0x00000004191c7825 */ /* 0x000fe200078e021c */
[----:B------:R-:W-:-:S02]  /*20f0*/  SEL R24, R24, RZ, P2 ;  /* 0x000000ff18187207 */ /* 0x000fc40001000000 */
[----:B------:R-:W-:Y:S01]  /*2100*/  ISETP.NE.U32.AND P2, PT, R70, RZ, PT ;  /* 0x000000ff4600720c */ /* 0x000fe20003f45070 */
[C---:B--2---:R-:W-:Y:S01]  /*2110*/  IMAD.WIDE R30, R25.reuse, 0x4, R30 ;  /* 0x00000004191e7825 */ /* 0x044fe200078e021e */
[----:B------:R-:W-:Y:S02]  /*2120*/  ISETP.NE.U32.AND P1, PT, R20, RZ, PT ;  /* 0x000000ff1400720c */ /* 0x000fe40003f25070 */
[----:B------:R-:W-:Y:S01]  /*2130*/  ISETP.NE.U32.AND P5, PT, R24, RZ, PT ;  /* 0x000000ff1800720c */ /* 0x000fe20003fa5070 */
[----:B---3--:R-:W-:-:S04]  /*2140*/  IMAD.WIDE R32, R25, 0x4, R32 ;  /* 0x0000000419207825 */ /* 0x008fc800078e0220 */
[----:B------:R1:W-:Y:S01]  /*2150*/  LDGSTS.E [R4+0xb400], [R10.64], P3 ;  /* 0x0b4000000a047fae */ /* 0x0003e20009921846 */
[----:B----4-:R-:W-:-:S03]  /*2160*/  IMAD.WIDE R34, R25, 0x4, R34 ;  /* 0x0000000419227825 */ /* 0x010fc600078e0222 */
[----:B------:R1:W-:Y:S01]  /*2170*/  LDGSTS.E [R4+0xb800], [R8.64], P2 ;  /* 0x0b80000008047fae */ /* 0x0003e20009121846 */
[----:B-----5:R-:W-:-:S03]  /*2180*/  IMAD.WIDE R36, R25, 0x4, R36 ;  /* 0x0000000419247825 */ /* 0x020fc600078e0224 */
[----:B------:R1:W-:Y:S01]  /*2190*/  LDGSTS.E [R4+0xbc00], [R6.64], P1 ;  /* 0x0bc0000006047fae */ /* 0x0003e20008921846 */
[----:B------:R-:W-:-:S03]  /*21a0*/  IMAD.WIDE R38, R25, 0x4, R38 ;  /* 0x0000000419267825 */ /* 0x000fc600078e0226 */
[----:B------:R-:W0:Y:S01]  /*21b0*/  LDGDEPBAR ;  /* 0x00000000000079af */ /* 0x000e220000000000 */
[----:B------:R-:W-:-:S03]  /*21c0*/  IMAD.WIDE R40, R25, 0x4, R40 ;  /* 0x0000000419287825 */ /* 0x000fc600078e0228 */
[----:B------:R1:W-:Y:S01]  /*21d0*/  LDGSTS.E [R5+0x4000], [R28.64], P5 ;  /* 0x040000001c057fae */ /* 0x0003e2000a921846 */
        /* <DEDUP_REMOVED lines=17> */
[----:B------:R1:W-:Y:S04]  /*22f0*/  LDGSTS.E [R5+0x6400], [R46.64], P5 ;  /* 0x064000002e057fae */ /* 0x0003e8000a921846 */
[----:B------:R1:W-:Y:S04]  /*2300*/  LDGSTS.E [R5+0x6800], [R48.64], P5 ;  /* 0x0680000030057fae */ /* 0x0003e8000a921846 */
[----:B------:R1:W-:Y:S04]  /*2310*/  LDGSTS.E [R5+0x6c00], [R50.64], P5 ;  /* 0x06c0000032057fae */ /* 0x0003e8000a921846 */
[----:B------:R1:W-:Y:S04]  /*2320*/  LDGSTS.E [R5+0x7000], [R52.64], P5 ;  /* 0x0700000034057fae */ /* 0x0003e8000a921846 */
[----:B------:R1:W-:Y:S04]  /*2330*/  LDGSTS.E [R5+0x7400], [R54.64], P5 ;  /* 0x0740000036057fae */ /* 0x0003e8000a921846 */
[----:B------:R1:W-:Y:S04]  /*2340*/  LDGSTS.E [R5+0x7800], [R56.64], P5 ;  /* 0x0780000038057fae */ /* 0x0003e8000a921846 */
[----:B------:R1:W-:Y:S04]  /*2350*/  LDGSTS.E [R5+0x7c00], [R58.64], P5 ;  /* 0x07c000003a057fae */ /* 0x0003e8000a921846 */
[----:B------:R-:W0:Y:S01]  /*2360*/  LDGDEPBAR ;  /* 0x00000000000079af */ /* 0x000e220000000000 */
[----:B------:R-:W-:Y:S05]  /*2370*/  @P4 BRA `(.L_x_0) ;  /* 0x0000012000004947 */ /* 0x000fea0003800000 */
[----:B-1----:R-:W-:Y:S01]  /*2380*/  IMAD.SHL.U32 R6, R3, 0x20, RZ ;  /* 0x0000002003067824 */ /* 0x002fe200078e00ff */
[----:B------:R-:W-:Y:S01]  /*2390*/  CS2R R84, SRZ ;  /* 0x0000000000547805 */ /* 0x000fe2000001ff00 */
        /* <DEDUP_REMOVED lines=15> */
[----:B------:R-:W-:Y:S05]  /*2490*/  BRA `(.L_x_1) ;  /* 0x0000186000007947 */ /* 0x000fea0003800000 */
.L_x_0:
[----:B-1----:R-:W-:Y:S01]  /*24a0*/  SHF.R.S32.HI R6, RZ, 0x1f, R133 ;  /* 0x0000001fff067819 */ /* 0x002fe20000011485 */
[----:B------:R-:W-:Y:S01]  /*24b0*/  IMAD.SHL.U32 R53, R25, 0x8, RZ ;  /* 0x0000000819357824 */ /* 0x000fe200078e00ff */
[----:B------:R-:W-:Y:S01]  /*24c0*/  SHF.R.S32.HI R28, RZ, 0x1f, R25 ;  /* 0x0000001fff1c7819 */ /* 0x000fe20000011419 */
[----:B------:R-:W-:Y:S01]  /*24d0*/  IMAD.SHL.U32 R23, R3, 0x2, RZ ;  /* 0x0000000203177824 */ /* 0x000fe200078e00ff */
[----:B------:R-:W-:Y:S01]  /*24e0*/  SHF.L.U64.HI R133, R133, 0x2, R6 ;  /* 0x0000000285857819 */ /* 0x000fe20000010206 */
[----:B------:R-:W-:Y:S01]  /*24f0*/  CS2R R104, SRZ ;  /* 0x0000000000687805 */ /* 0x000fe2000001ff00 */
[----:B------:R-:W-:Y:S01]  /*2500*/  SHF.R.S32.HI R6, RZ, 0x1f, R19 ;  /* 0x0000001fff067819 */ /* 0x000fe20000011413 */
[----:B------:R-:W-:Y:S01]  /*2510*/  CS2R R106, SRZ ;  /* 0x00000000006a7805 */ /* 0x000fe2000001ff00 */
[----:B------:R-:W-:Y:S01]  /*2520*/  SHF.L.U64.HI R131, R25, 0x3, R28 ;  /* 0x0000000319837819 */ /* 0x000fe2000001021c */
[----:B------:R-:W-:Y:S01]  /*2530*/  CS2R R70, SRZ ;  /* 0x0000000000467805 */ /* 0x000fe2000001ff00 */
[----:B------:R-:W-:Y:S01]  /*2540*/  LEA.HI R24, R6, R19, RZ, 0x5 ;  /* 0x0000001306187211 */ /* 0x000fe200078f28ff */
[----:B------:R-:W-:Y:S01]  /*2550*/  CS2R R98, SRZ ;  /* 0x0000000000627805 */ /* 0x000fe2000001ff00 */
[----:B------:R-:W-:Y:S01]  /*2560*/  SHF.R.S32.HI R19, RZ, 0x1f, R92 ;  /* 0x0000001fff137819 */ /* 0x000fe2000001145c */
[----:B------:R-:W-:Y:S01]  /*2570*/  UIADD3 UR5, UR5, -0x40, URZ ;  /* 0xffffffc005057890 */ /* 0x000fe2000fffe03f */
[----:B------:R-:W-:Y:S01]  /*2580*/  LEA R30, P2, R92, R53, 0x2 ;  /* 0x000000355c1e7211 */ /* 0x000fe200078410ff */
[----:B------:R-:W-:Y:S01]  /*2590*/  UMOV UR4, URZ ;  /* 0x0000003f00047c82 */ /* 0x000fe20008000000 */
[----:B------:R-:W-:-:S02]  /*25a0*/  SHF.R.S32.HI R6, RZ, 0x1f, R90 ;  /* 0x0000001fff067819 */ /* 0x000fc4000001145a */
[----:B------:R-:W-:Y:S02]  /*25b0*/  LEA R32, P3, R90, R53, 0x2 ;  /* 0x000000355a207211 */ /* 0x000fe400078610ff */
[----:B------:R-:W-:Y:S02]  /*25c0*/  LEA.HI.X R29, R92, R131, R19, 0x2, P2 ;  /* 0x000000835c1d7211 */ /* 0x000fe400010f1413 */
[----:B------:R-:W-:Y:S01]  /*25d0*/  SHF.R.S32.HI R22, RZ, 0x1f, R96 ;  /* 0x0000001fff167819 */ /* 0x000fe20000011460 */
[----:B------:R-:W-:Y:S01]  /*25e0*/  CS2R R92, SRZ ;  /* 0x00000000005c7805 */ /* 0x000fe2000001ff00 */
[----:B------:R-:W-:Y:S02]  /*25f0*/  LEA R50, P0, R96, R53, 0x2 ;  /* 0x0000003560327211 */ /* 0x000fe400078010ff */
[----:B------:R-:W-:Y:S02]  /*2600*/  LEA.HI.X R31, R90, R131, R6, 0x2, P3 ;  /* 0x000000835a1f7211 */ /* 0x000fe400018f1406 */
[----:B------:R-:W-:-:S02]  /*2610*/  SHF.R.S32.HI R19, RZ, 0x1f, R84 ;  /* 0x0000001fff137819 */ /* 0x000fc40000011454 */
[-C--:B------:R-:W-:Y:S02]  /*2620*/  LEA R38, P2, R84, R53.reuse, 0x2 ;  /* 0x0000003554267211 */ /* 0x080fe400078410ff */
[----:B------:R-:W-:Y:S02]  /*2630*/  SHF.R.S32.HI R20, RZ, 0x1f, R94 ;  /* 0x0000001fff147819 */ /* 0x000fe4000001145e */
[-C--:B------:R-:W-:Y:S02]  /*2640*/  LEA R48, P1, R94, R53.reuse, 0x2 ;  /* 0x000000355e307211 */ /* 0x080fe400078210ff */
[----:B------:R-:W-:Y:S02]  /*2650*/  SHF.R.S32.HI R6, RZ, 0x1f, R82 ;  /* 0x0000001fff067819 */ /* 0x000fe40000011452 */
[----:B------:R-:W-:Y:S02]  /*2660*/  LEA R40, P3, R82, R53, 0x2 ;  /* 0x0000003552287211 */ /* 0x000fe400078610ff */
[----:B------:R-:W-:-:S02]  /*2670*/  LEA.HI.X R51, R96, R131, R22, 0x2, P0 ;  /* 0x0000008360337211 */ /* 0x000fc400000f1416 */
[-C--:B------:R-:W-:Y:S01]  /*2680*/  LEA.HI.X R37, R84, R131.reuse, R19, 0x2, P2 ;  /* 0x0000008354257211 */ /* 0x080fe200010f1413 */
[----:B------:R-:W-:Y:S01]  /*2690*/  CS2R R96, SRZ ;  /* 0x0000000000607805 */ /* 0x000fe2000001ff00 */
[----:B------:R-:W-:Y:S01]  /*26a0*/  LEA.HI.X R49, R94, R131, R20, 0x2, P1 ;  /* 0x000000835e317211 */ /* 0x000fe200008f1414 */
[----:B------:R-:W-:Y:S01]  /*26b0*/  CS2R R84, SRZ ;  /* 0x0000000000547805 */ /* 0x000fe2000001ff00 */
[----:B------:R-:W-:Y:S01]  /*26c0*/  SHF.R.S32.HI R22, RZ, 0x1f, R88 ;  /* 0x0000001fff167819 */ /* 0x000fe20000011458 */
[----:B------:R-:W-:Y:S01]  /*26d0*/  CS2R R94, SRZ ;  /* 0x00000000005e7805 */ /* 0x000fe2000001ff00 */
[----:B------:R-:W-:Y:S02]  /*26e0*/  LEA R34, P0, R88, R53, 0x2 ;  /* 0x0000003558227211 */ /* 0x000fe400078010ff */
[----:B------:R-:W-:Y:S02]  /*26f0*/  LEA.HI.X R39, R82, R131, R6, 0x2, P3 ;  /* 0x0000008352277211 */ /* 0x000fe400018f1406 */
[----:B------:R-:W-:Y:S01]  /*2700*/  SHF.R.S32.HI R19, RZ, 0x1f, R76 ;  /* 0x0000001fff137819 */ /* 0x000fe2000001144c */
[----:B------:R-:W-:Y:S01]  /*2710*/  CS2R R82, SRZ ;  /* 0x0000000000527805 */ /* 0x000fe2000001ff00 */
[----:B------:R-:W-:-:S02]  /*2720*/  LEA R46, P2, R76, R53, 0x2 ;  /* 0x000000354c2e7211 */ /* 0x000fc400078410ff */
[----:B------:R-:W-:Y:S02]  /*2730*/  SHF.R.S32.HI R20, RZ, 0x1f, R86 ;  /* 0x0000001fff147819 */ /* 0x000fe40000011456 */
[-C--:B------:R-:W-:Y:S02]  /*2740*/  LEA R36, P1, R86, R53.reuse, 0x2 ;  /* 0x0000003556247211 */ /* 0x080fe400078210ff */
[----:B------:R-:W-:Y:S02]  /*2750*/  SHF.R.S32.HI R6, RZ, 0x1f, R74 ;  /* 0x0000001fff067819 */ /* 0x000fe4000001144a */
[----:B------:R-:W-:Y:S02]  /*2760*/  LEA R124, P3, R74, R53, 0x2 ;  /* 0x000000354a7c7211 */ /* 0x000fe400078610ff */
[-C--:B------:R-:W-:Y:S02]  /*2770*/  LEA.HI.X R33, R88, R131.reuse, R22, 0x2, P0 ;  /* 0x0000008358217211 */ /* 0x080fe400000f1416 */
[----:B------:R-:W-:-:S02]  /*2780*/  LEA.HI.X R45, R76, R131, R19, 0x2, P2 ;  /* 0x000000834c2d7211 */ /* 0x000fc400010f1413 */
[----:B------:R-:W-:Y:S01]  /*2790*/  LEA.HI.X R35, R86, R131, R20, 0x2, P1 ;  /* 0x0000008356237211 */ /* 0x000fe200008f1414 */
[----:B------:R-:W-:Y:S01]  /*27a0*/  CS2R R76, SRZ ;  /* 0x00000000004c7805 */ /* 0x000fe2000001ff00 */
[----:B------:R-:W-:Y:S01]  /*27b0*/  SHF.R.S32.HI R22, RZ, 0x1f, R80 ;  /* 0x0000001fff167819 */ /* 0x000fe20000011450 */
[----:B------:R-:W-:Y:S01]  /*27c0*/  CS2R R86, SRZ ;  /* 0x0000000000567805 */ /* 0x000fe2000001ff00 */
[----:B------:R-:W-:Y:S02]  /*27d0*/  LEA R42, P0, R80, R53, 0x2 ;  /* 0x00000035502a7211 */ /* 0x000fe400078010ff */
[----:B------:R-:W-:Y:S01]  /*27e0*/  LEA.HI.X R47, R74, R131, R6, 0x2, P3 ;  /* 0x000000834a2f7211 */ /* 0x000fe200018f1406 */
[C---:B------:R-:W-:Y:S01]  /*27f0*/  IMAD.SHL.U32 R6, R3.reuse, 0x20, RZ ;  /* 0x0000002003067824 */ /* 0x040fe200078e00ff */
[----:B------:R-:W-:Y:S01]  /*2800*/  LOP3.LUT R19, R3, 0x7, RZ, 0xc0, !PT ;  /* 0x0000000703137812 */ /* 0x000fe200078ec0ff */
[----:B------:R-:W-:Y:S01]  /*2810*/  CS2R R74, SRZ ;  /* 0x00000000004a7805 */ /* 0x000fe2000001ff00 */
[----:B------:R-:W-:-:S02]  /*2820*/  SHF.R.S32.HI R20, RZ, 0x1f, R78 ;  /* 0x0000001fff147819 */ /* 0x000fc4000001144e */
[----:B------:R-:W-:Y:S02]  /*2830*/  LEA R44, P1, R78, R53, 0x2 ;  /* 0x000000354e2c7211 */ /* 0x000fe400078210ff */
[-C--:B------:R-:W-:Y:S01]  /*2840*/  LEA.HI.X R41, R80, R131.reuse, R22, 0x2, P0 ;  /* 0x0000008350297211 */ /* 0x080fe200000f1416 */
[----:B------:R-:W-:Y:S01]  /*2850*/  IMAD.SHL.U32 R22, R19, 0x10, RZ ;  /* 0x0000001013167824 */ /* 0x000fe200078e00ff */
[----:B------:R-:W-:Y:S01]  /*2860*/  LEA.HI.X R43, R78, R131, R20, 0x2, P1 ;  /* 0x000000834e2b7211 */ /* 0x000fe200008f1414 */
[----:B------:R-:W-:Y:S01]  /*2870*/  CS2R R80, SRZ ;  /* 0x0000000000507805 */ /* 0x000fe2000001ff00 */
[----:B------:R-:W-:Y:S01]  /*2880*/  LOP3.LUT R20, R6, 0xc00, RZ, 0xc0, !PT ;  /* 0x00000c0006147812 */ /* 0x000fe200078ec0ff */
[----:B------:R-:W-:Y:S01]  /*2890*/  CS2R R78, SRZ ;  /* 0x00000000004e7805 */ /* 0x000fe2000001ff00 */
[----:B------:R-:W-:Y:S02]  /*28a0*/  SHF.R.S32.HI R27, RZ, 0x1f, R18 ;  /* 0x0000001fff1b7819 */ /* 0x000fe40000011412 */
[----:B------:R-:W-:-:S02]  /*28b0*/  LEA R128, P1, R18, R53, 0x2 ;  /* 0x0000003512807211 */ /* 0x000fc400078210ff */
[----:B------:R-:W-:Y:S01]  /*28c0*/  LOP3.LUT R23, R22, 0x30, R23, 0x78, !PT ;  /* 0x0000003016177812 */ /* 0x000fe200078e7817 */
[----:B------:R-:W-:Y:S01]  /*28d0*/  IMAD R22, R19, 0x80, R20 ;  /* 0x0000008013167824 */ /* 0x000fe200078e0214 */
[----:B------:R-:W-:Y:S02]  /*28e0*/  SHF.R.U32.HI R19, RZ, 0x1, R3 ;  /* 0x00000001ff137819 */ /* 0x000fe40000011603 */
[----:B------:R-:W-:Y:S02]  /*28f0*/  LEA.HI.X R127, R18, R131, R27, 0x2, P1 ;  /* 0x00000083127f7211 */ /* 0x000fe400008f141b */
[----:B------:R-:W-:Y:S02]  /*2900*/  SHF.R.S32.HI R26, RZ, 0x1f, R72 ;  /* 0x0000001fff1a7819 */ /* 0x000fe40000011448 */
[----:B------:R-:W-:Y:S02]  /*2910*/  LEA R126, P0, R72, R53, 0x2 ;  /* 0x00000035487e7211 */ /* 0x000fe400078010ff */
[----:B------:R-:W-:-:S02]  /*2920*/  LOP3.LUT R18, R3, 0x3, RZ, 0xc0, !PT ;  /* 0x0000000303127812 */ /* 0x000fc400078ec0ff */
[----:B------:R-:W-:Y:S02]  /*2930*/  LOP3.LUT R20, R19, 0x40, RZ, 0xc0, !PT ;  /* 0x0000004013147812 */ /* 0x000fe400078ec0ff */
[----:B------:R-:W-:Y:S01]  /*2940*/  LEA.HI.X R125, R72, R131, R26, 0x2, P0 ;  /* 0x00000083487d7211 */ /* 0x000fe200000f141a */
[----:B------:R-:W-:Y:S01]  /*2950*/  IMAD R18, R18, 0x120, RZ ;  /* 0x0000012012127824 */ /* 0x000fe200078e02ff */
[----:B------:R-:W-:Y:S01]  /*2960*/  SHF.R.S32.HI R26, RZ, 0x1f, R17 ;  /* 0x0000001fff1a7819 */ /* 0x000fe20000011411 */
[----:B------:R-:W-:Y:S01]  /*2970*/  CS2R R72, SRZ ;  /* 0x0000000000487805 */ /* 0x000fe2000001ff00 */
[-C--:B------:R-:W-:Y:S02]  /*2980*/  LEA R130, P0, R17, R53.reuse, 0x2 ;  /* 0x0000003511827211 */ /* 0x080fe400078010ff */
[----:B------:R-:W-:Y:S02]  /*2990*/  SHF.R.S32.HI R27, RZ, 0x1f, R16 ;  /* 0x0000001fff1b7819 */ /* 0x000fe40000011410 */
[----:B------:R-:W-:-:S02]  /*29a0*/  LEA R132, P1, R16, R53, 0x2 ;  /* 0x0000003510847211 */ /* 0x000fc400078210ff */
[----:B------:R-:W-:Y:S01]  /*29b0*/  LOP3.LUT R19, R20, 0x1c, R3, 0xf8, !PT ;  /* 0x0000001c14137812 */ /* 0x000fe200078ef803 */
[----:B------:R-:W-:Y:S01]  /*29c0*/  IMAD.MOV.U32 R20, RZ, RZ, 0x1 ;  /* 0x00000001ff147424 */ /* 0x000fe200078e00ff */
[-C--:B------:R-:W-:Y:S02]  /*29d0*/  LEA.HI.X R129, R17, R131.reuse, R26, 0x2, P0 ;  /* 0x0000008311817211 */ /* 0x080fe400000f141a */
[----:B------:R-:W-:Y:S01]  /*29e0*/  LEA.HI.X R131, R16, R131, R27, 0x2, P1 ;  /* 0x0000008310837211 */ /* 0x000fe200008f141b */
[----:B------:R-:W-:Y:S01]  /*29f0*/  IMAD.IADD R16, R22, 0x1, R23 ;  /* 0x0000000116107824 */ /* 0x000fe200078e0217 */
[----:B------:R-:W-:Y:S01]  /*2a00*/  LOP3.LUT R17, R18, R19, RZ, 0x3c, !PT ;  /* 0x0000001312117212 */ /* 0x000fe200078e3cff */
[C---:B------:R-:W-:Y:S01]  /*2a10*/  IMAD.SHL.U32 R19, R25.reuse, 0x4, RZ ;  /* 0x0000000419137824 */ /* 0x040fe200078e00ff */
[----:B------:R-:W-:Y:S02]  /*2a20*/  SHF.L.U64.HI R18, R25, 0x2, R28 ;  /* 0x0000000219127819 */ /* 0x000fe4000001021c */
[----:B------:R-:W-:Y:S01]  /*2a30*/  LEA R25, P0, R140, R21, 0x3 ;  /* 0x000000158c197211 */ /* 0x000fe200078018ff */
[----:B------:R-:W-:Y:S01]  /*2a40*/  IMAD.MOV.U32 R21, RZ, RZ, -0x1 ;  /* 0xffffffffff157424 */ /* 0x000fe200078e00ff */
[----:B------:R-:W-:-:S02]  /*2a50*/  SHF.R.S32.HI R23, RZ, 0x1f, R140 ;  /* 0x0000001fff177819 */ /* 0x000fc4000001148c */
[----:B------:R-:W-:Y:S02]  /*2a60*/  IADD3 R26, P3, R50, c[0x0][0x168], RZ ;  /* 0x00005a00321a7a10 */ /* 0x000fe40007f7e0ff */
[----:B------:R-:W-:Y:S02]  /*2a70*/  IADD3 R30, P1, R30, c[0x0][0x168], RZ ;  /* 0x00005a001e1e7a10 */ /* 0x000fe40007f3e0ff */
[----:B------:R-:W-:Y:S02]  /*2a80*/  IADD3 R32, P2, R32, c[0x0][0x168], RZ ;  /* 0x00005a0020207a10 */ /* 0x000fe40007f5e0ff */
[----:B------:R-:W-:Y:S02]  /*2a90*/  IADD3 R34, P4, R34, c[0x0][0x168], RZ ;  /* 0x00005a0022227a10 */ /* 0x000fe40007f9e0ff */
[----:B------:R-:W-:Y:S02]  /*2aa0*/  IADD3 R36, P5, R36, c[0x0][0x168], RZ ;  /* 0x00005a0024247a10 */ /* 0x000fe40007fbe0ff */
[----:B------:R-:W-:-:S02]  /*2ab0*/  LEA.HI.X R133, R140, R133, R23, 0x3, P0 ;  /* 0x000000858c857211 */ /* 0x000fc400000f1c17 */
[----:B------:R-:W-:Y:S02]  /*2ac0*/  SHF.L.U64.HI R22, R140, 0x2, R23 ;  /* 0x000000028c167819 */ /* 0x000fe40000010217 */
[----:B------:R-:W-:Y:S02]  /*2ad0*/  IADD3 R23, P0, R25, c[0x0][0x160], RZ ;  /* 0x0000580019177a10 */ /* 0x000fe40007f1e0ff */
[----:B------:R-:W-:Y:S02]  /*2ae0*/  IADD3.X R25, R51, c[0x0][0x16c], RZ, P3, !PT ;  /* 0x00005b0033197a10 */ /* 0x000fe40001ffe4ff */
[----:B------:R-:W-:Y:S02]  /*2af0*/  IADD3.X R29, R29, c[0x0][0x16c], RZ, P1, !PT ;  /* 0x00005b001d1d7a10 */ /* 0x000fe40000ffe4ff */
[----:B------:R-:W-:Y:S02]  /*2b00*/  IADD3.X R31, R31, c[0x0][0x16c], RZ, P2, !PT ;  /* 0x00005b001f1f7a10 */ /* 0x000fe400017fe4ff */
[----:B------:R-:W-:-:S02]  /*2b10*/  IADD3.X R33, R33, c[0x0][0x16c], RZ, P4, !PT ;  /* 0x00005b0021217a10 */ /* 0x000fc400027fe4ff */
[----:B------:R-:W-:Y:S02]  /*2b20*/  IADD3.X R35, R35, c[0x0][0x16c], RZ, P5, !PT ;  /* 0x00005b0023237a10 */ /* 0x000fe40002ffe4ff */
[----:B------:R-:W-:Y:S02]  /*2b30*/  IADD3 R38, P3, R38, c[0x0][0x168], RZ ;  /* 0x00005a0026267a10 */ /* 0x000fe40007f7e0ff */
[----:B------:R-:W-:Y:S02]  /*2b40*/  IADD3 R40, P1, R40, c[0x0][0x168], RZ ;  /* 0x00005a0028287a10 */ /* 0x000fe40007f3e0ff */
[----:B------:R-:W-:Y:S02]  /*2b50*/  IADD3 R42, P2, R42, c[0x0][0x168], RZ ;  /* 0x00005a002a2a7a10 */ /* 0x000fe40007f5e0ff */
[----:B------:R-:W-:Y:S02]  /*2b60*/  IADD3 R44, P4, R44, c[0x0][0x168], RZ ;  /* 0x00005a002c2c7a10 */ /* 0x000fe40007f9e0ff */
[----:B------:R-:W-:-:S02]  /*2b70*/  IADD3 R46, P5, R46, c[0x0][0x168], RZ ;  /* 0x00005a002e2e7a10 */ /* 0x000fc40007fbe0ff */
[----:B------:R-:W-:Y:S02]  /*2b80*/  SHF.R.S32.HI R15, RZ, 0x1f, R68 ;  /* 0x0000001fff0f7819 */ /* 0x000fe40000011444 */
[----:B------:R-:W-:Y:S02]  /*2b90*/  IADD3.X R37, R37, c[0x0][0x16c], RZ, P3, !PT ;  /* 0x00005b0025257a10 */ /* 0x000fe40001ffe4ff */
[----:B------:R-:W-:Y:S02]  /*2ba0*/  IADD3.X R39, R39, c[0x0][0x16c], RZ, P1, !PT ;  /* 0x00005b0027277a10 */ /* 0x000fe40000ffe4ff */
[----:B------:R-:W-:Y:S02]  /*2bb0*/  IADD3.X R41, R41, c[0x0][0x16c], RZ, P2, !PT ;  /* 0x00005b0029297a10 */ /* 0x000fe400017fe4ff */
[----:B------:R-:W-:Y:S02]  /*2bc0*/  IADD3.X R43, R43, c[0x0][0x16c], RZ, P4, !PT ;  /* 0x00005b002b2b7a10 */ /* 0x000fe400027fe4ff */
[----:B------:R-:W-:-:S02]  /*2bd0*/  IADD3.X R45, R45, c[0x0][0x16c], RZ, P5, !PT ;  /* 0x00005b002d2d7a10 */ /* 0x000fc40002ffe4ff */
[----:B------:R-:W-:Y:S02]  /*2be0*/  SHF.R.S32.HI R7, RZ, 0x1f, R60 ;  /* 0x0000001fff077819 */ /* 0x000fe4000001143c */
[----:B------:R-:W-:Y:S02]  /*2bf0*/  SHF.R.S32.HI R8, RZ, 0x1f, R61 ;  /* 0x0000001fff087819 */ /* 0x000fe4000001143d */
[----:B------:R-:W-:Y:S02]  /*2c00*/  SHF.R.S32.HI R9, RZ, 0x1f, R62 ;  /* 0x0000001fff097819 */ /* 0x000fe4000001143e */
[----:B------:R-:W-:Y:S02]  /*2c10*/  SHF.R.S32.HI R10, RZ, 0x1f, R63 ;  /* 0x0000001fff0a7819 */ /* 0x000fe4000001143f */
[----:B------:R-:W-:Y:S02]  /*2c20*/  SHF.R.S32.HI R11, RZ, 0x1f, R64 ;  /* 0x0000001fff0b7819 */ /* 0x000fe40000011440 */
[----:B------:R-:W-:-:S02]  /*2c30*/  SHF.R.S32.HI R12, RZ, 0x1f, R65 ;  /* 0x0000001fff0c7819 */ /* 0x000fc40000011441 */
[----:B------:R-:W-:Y:S02]  /*2c40*/  SHF.R.S32.HI R13, RZ, 0x1f, R66 ;  /* 0x0000001fff0d7819 */ /* 0x000fe40000011442 */
[----:B------:R-:W-:Y:S02]  /*2c50*/  SHF.R.S32.HI R14, RZ, 0x1f, R67 ;  /* 0x0000001fff0e7819 */ /* 0x000fe40000011443 */
[----:B------:R-:W-:Y:S02]  /*2c60*/  SHF.R.S32.HI R24, RZ, 0x5, R24 ;  /* 0x00000005ff187819 */ /* 0x000fe40000011418 */
[----:B------:R-:W-:Y:S02]  /*2c70*/  IADD3 R28, P6, R48, c[0x0][0x168], RZ ;  /* 0x00005a00301c7a10 */ /* 0x000fe40007fde0ff */
[----:B------:R-:W-:Y:S02]  /*2c80*/  IADD3 R124, P3, R124, c[0x0][0x168], RZ ;  /* 0x00005a007c7c7a10 */ /* 0x000fe40007f7e0ff */
[----:B------:R-:W-:-:S02]  /*2c90*/  IADD3 R126, P1, R126, c[0x0][0x168], RZ ;  /* 0x00005a007e7e7a10 */ /* 0x000fc40007f3e0ff */
[----:B------:R-:W-:Y:S02]  /*2ca0*/  IADD3 R128, P2, R128, c[0x0][0x168], RZ ;  /* 0x00005a0080807a10 */ /* 0x000fe40007f5e0ff */
[----:B------:R-:W-:Y:S02]  /*2cb0*/  IADD3 R130, P4, R130, c[0x0][0x168], RZ ;  /* 0x00005a0082827a10 */ /* 0x000fe40007f9e0ff */
[----:B------:R-:W-:Y:S02]  /*2cc0*/  IADD3 R132, P5, R132, c[0x0][0x168], RZ ;  /* 0x00005a0084847a10 */ /* 0x000fe40007fbe0ff */
[----:B------:R-:W-:Y:S02]  /*2cd0*/  SHF.L.U64.HI R15, R68, 0x2, R15 ;  /* 0x00000002440f7819 */ /* 0x000fe4000001020f */
[----:B------:R-:W-:Y:S01]  /*2ce0*/  SHF.L.U64.HI R7, R60, 0x2, R7 ;  /* 0x000000023c077819 */ /* 0x000fe20000010207 */
[----:B------:R-:W-:Y:S01]  /*2cf0*/  CS2R R68, SRZ ;  /* 0x0000000000447805 */ /* 0x000fe2000001ff00 */
[----:B------:R-:W-:-:S02]  /*2d00*/  SHF.L.U64.HI R8, R61, 0x2, R8 ;  /* 0x000000023d087819 */ /* 0x000fc40000010208 */
[----:B------:R-:W-:Y:S02]  /*2d10*/  SHF.L.U64.HI R9, R62, 0x2, R9 ;  /* 0x000000023e097819 */ /* 0x000fe40000010209 */
[----:B------:R-:W-:Y:S02]  /*2d20*/  SHF.L.U64.HI R10, R63, 0x2, R10 ;  /* 0x000000023f0a7819 */ /* 0x000fe4000001020a */
[----:B------:R-:W-:Y:S02]  /*2d30*/  SHF.L.U64.HI R11, R64, 0x2, R11 ;  /* 0x00000002400b7819 */ /* 0x000fe4000001020b */
[----:B------:R-:W-:Y:S02]  /*2d40*/  SHF.L.U64.HI R12, R65, 0x2, R12 ;  /* 0x00000002410c7819 */ /* 0x000fe4000001020c */
[----:B------:R-:W-:Y:S02]  /*2d50*/  SHF.L.U64.HI R13, R66, 0x2, R13 ;  /* 0x00000002420d7819 */ /* 0x000fe4000001020d */
[----:B------:R-:W-:-:S02]  /*2d60*/  SHF.L.U64.HI R14, R67, 0x2, R14 ;  /* 0x00000002430e7819 */ /* 0x000fc4000001020e */
[----:B------:R-:W-:Y:S02]  /*2d70*/  IADD3.X R27, R49, c[0x0][0x16c], RZ, P6, !PT ;  /* 0x00005b00311b7a10 */ /* 0x000fe400037fe4ff */
[----:B------:R-:W-:Y:S02]  /*2d80*/  IADD3.X R47, R47, c[0x0][0x16c], RZ, P3, !PT ;  /* 0x00005b002f2f7a10 */ /* 0x000fe40001ffe4ff */
[----:B------:R-:W-:Y:S02]  /*2d90*/  IADD3.X R125, R125, c[0x0][0x16c], RZ, P1, !PT ;  /* 0x00005b007d7d7a10 */ /* 0x000fe40000ffe4ff */
[----:B------:R-:W-:Y:S02]  /*2da0*/  IADD3.X R127, R127, c[0x0][0x16c], RZ, P2, !PT ;  /* 0x00005b007f7f7a10 */ /* 0x000fe400017fe4ff */
[----:B------:R-:W-:Y:S02]  /*2db0*/  IADD3.X R129, R129, c[0x0][0x16c], RZ, P4, !PT ;  /* 0x00005b0081817a10 */ /* 0x000fe400027fe4ff */
[----:B------:R-:W-:-:S02]  /*2dc0*/  IADD3.X R131, R131, c[0x0][0x16c], RZ, P5, !PT ;  /* 0x00005b0083837a10 */ /* 0x000fc40002ffe4ff */
[----:B------:R-:W-:Y:S02]  /*2dd0*/  IADD3.X R133, R133, c[0x0][0x164], RZ, P0, !PT ;  /* 0x0000590085857a10 */ /* 0x000fe400007fe4ff */
[----:B------:R-:W-:Y:S02]  /*2de0*/  IADD3 R134, R24, -0x2, RZ ;  /* 0xfffffffe18867810 */ /* 0x000fe40007ffe0ff */
[----:B------:R-:W-:Y:S02]  /*2df0*/  LOP3.LUT R136, R17, 0x20, RZ, 0x3c, !PT ;  /* 0x0000002011887812 */ /* 0x000fe400078e3cff */
[----:B------:R-:W-:Y:S02]  /*2e00*/  LOP3.LUT R138, R16, 0x40, RZ, 0x3c, !PT ;  /* 0x00000040108a7812 */ /* 0x000fe400078e3cff */
.L_x_2:
[----:B------:R-:W-:-:S04]  /*2e10*/  DEPBAR.LE SB0, 0x2 ;  /* 0x000080800000791a */ /* 0x000fc80000000000 */
[----:B------:R-:W-:Y:S01]  /*2e20*/  IADD3 R21, R21, 0x1, RZ ;  /* 0x0000000115157810 */ /* 0x000fe20007ffe0ff */
[----:B------:R-:W-:Y:S01]  /*2e30*/  BAR.SYNC.DEFER_BLOCKING 0x0 ;  /* 0x0000000000007b1d */ /* 0x000fe20000010000 */
[----:B------:R-:W-:Y:S02]  /*2e40*/  ISETP.GE.AND P1, PT, R155, UR5, PT ;  /* 0x000000059b007c0c */ /* 0x000fe4000bf26270 */
[----:B------:R-:W-:Y:S02]  /*2e50*/  ISETP.GT.AND P0, PT, R21, 0x1, PT ;  /* 0x000000011500780c */ /* 0x000fe40003f04270 */
[----:B------:R-:W-:Y:S02]  /*2e60*/  ISETP.GE.AND P2, PT, R151, UR5, PT ;  /* 0x0000000597007c0c */ /* 0x000fe4000bf46270 */
[----:B------:R-:W-:Y:S02]  /*2e70*/  SEL R21, R21, RZ, !P0 ;  /* 0x000000ff15157207 */ /* 0x000fe40004000000 */
[----:B------:R-:W-:Y:S01]  /*2e80*/  ISETP.LE.AND P0, PT, R134, UR4, PT ;  /* 0x0000000486007c0c */ /* 0x000fe2000bf03270 */
[----:B------:R-:W-:Y:S01]  /*2e90*/  UIADD3 UR4, UR4, 0x1, URZ ;  /* 0x0000000104047890 */ /* 0x000fe2000fffe03f */
[----:B------:R-:W-:Y:S01]  /*2ea0*/  IADD3 R20, R20, 0x1, RZ ;  /* 0x0000000114147810 */ /* 0x000fe20007ffe0ff */
[----:B------:R-:W-:Y:S01]  /*2eb0*/  IMAD R158, R21, 0x2000, R17 ;  /* 0x00002000159e7824 */ /* 0x000fe200078e0211 */
[----:B------:R-:W-:Y:S01]  /*2ec0*/  ISETP.GE.AND P5, PT, R147, UR5, PT ;  /* 0x0000000593007c0c */ /* 0x000fe2000bfa6270 */
[C---:B------:R-:W-:Y:S01]  /*2ed0*/  IMAD R157, R21.reuse, 0x2000, R136 ;  /* 0x00002000159d7824 */ /* 0x040fe200078e0288 */
[----:B------:R-:W-:Y:S01]  /*2ee0*/  ISETP.GT.AND P6, PT, R20, 0x1, PT ;  /* 0x000000011400780c */ /* 0x000fe20003fc4270 */
[----:B------:R-:W-:-:S03]  /*2ef0*/  IMAD R64, R21, 0x4000, R16 ;  /* 0x0000400015407824 */ /* 0x000fc600078e0210 */
[----:B------:R-:W-:Y:S01]  /*2f00*/  SEL R20, R20, RZ, !P6 ;  /* 0x000000ff14147207 */ /* 0x000fe20007000000 */
[----:B------:R-:W-:Y:S04]  /*2f10*/  LDS R100, [R158+0x8000] ;  /* 0x008000009e647984 */ /* 0x000fe80000000800 */
[----:B------:R-:W-:Y:S04]  /*2f20*/  LDS R102, [R158+0x8400] ;  /* 0x008400009e667984 */ /* 0x000fe80000000800 */
[----:B------:R-:W-:Y:S04]  /*2f30*/  LDS R101, [R157+0x8000] ;  /* 0x008000009d657984 */ /* 0x000fe80000000800 */
[----:B------:R-:W-:Y:S04]  /*2f40*/  LDS R103, [R157+0x8400] ;  /* 0x008400009d677984 */ /* 0x000fe80000000800 */
[----:B------:R-:W1:Y:S04]  /*2f50*/  LDSM.16.M88.4 R60, [R64] ;  /* 0x00000000403c783b */ /* 0x000e680000000200 */
[----:B------:R-:W2:Y:S04]  /*2f60*/  LDSM.16.M88.4 R56, [R64+0x1000] ;  /* 0x001000004038783b */ /* 0x000ea80000000200 */
[----:B------:R-:W3:Y:S04]  /*2f70*/  LDSM.16.M88.4 R52, [R64+0x2000] ;  /* 0x002000004034783b */ /* 0x000ee80000000200 */
[----:B------:R-:W4:Y:S04]  /*2f80*/  LDSM.16.M88.4 R48, [R64+0x3000] ;  /* 0x003000004030783b */ /* 0x000f280000000200 */
[----:B------:R-:W-:Y:S04]  /*2f90*/  LDS R108, [R158+0x8080] ;  /* 0x008080009e6c7984 */ /* 0x000fe80000000800 */
[----:B------:R-:W-:Y:S04]  /*2fa0*/  LDS R110, [R158+0x8480] ;  /* 0x008480009e6e7984 */ /* 0x000fe80000000800 */
[----:B------:R-:W-:Y:S04]  /*2fb0*/  LDS R109, [R157+0x8080] ;  /* 0x008080009d6d7984 */ /* 0x000fe80000000800 */
[----:B------:R-:W5:Y:S04]  /*2fc0*/  LDS R111, [R157+0x8480] ;  /* 0x008480009d6f7984 */ /* 0x000f680000000800 */
[----:B------:R-:W-:Y:S04]  /*2fd0*/  LDS R88, [R158+0x8800] ;  /* 0x008800009e587984 */ /* 0x000fe80000000800 */
[----:B------:R-:W-:Y:S04]  /*2fe0*/  LDS R90, [R158+0x8c00] ;  /* 0x008c00009e5a7984 */ /* 0x000fe80000000800 */
[----:B------:R-:W-:Y:S01]  /*2ff0*/  LDS R89, [R157+0x8800] ;  /* 0x008800009d597984 */ /* 0x000fe20000000800 */
[C---:B-1----:R-:W-:Y:S03]  /*3000*/  HMMA.1688.F32.TF32 R84, R100.reuse, R60, R84 ;  /* 0x0000003c6454723c */ /* 0x042fe60000081054 */
[----:B------:R-:W1:Y:S04]  /*3010*/  LDS R91, [R157+0x8c00] ;  /* 0x008c00009d5b7984 */ /* 0x000e680000000800 */
[----:B------:R-:W-:Y:S01]  /*3020*/  LDS R64, [R158+0x8880] ;  /* 0x008880009e407984 */ /* 0x000fe20000000800 */
[C---:B--2---:R-:W-:Y:S03]  /*3030*/  HMMA.1688.F32.TF32 R92, R100.reuse, R56, R92 ;  /* 0x00000038645c723c */ /* 0x044fe6000008105c */
[----:B------:R-:W-:Y:S04]  /*3040*/  LDS R66, [R158+0x8c80] ;  /* 0x008c80009e427984 */ /* 0x000fe80000000800 */
[----:B------:R-:W-:Y:S01]  /*3050*/  LDS R65, [R157+0x8880] ;  /* 0x008880009d417984 */ /* 0x000fe20000000800 */
[C---:B---3--:R-:W-:Y:S03]  /*3060*/  HMMA.1688.F32.TF32 R104, R100.reuse, R52, R104 ;  /* 0x000000346468723c */ /* 0x048fe60000081068 */
[----:B------:R-:W2:Y:S04]  /*3070*/  LDS R67, [R157+0x8c80] ;  /* 0x008c80009d437984 */ /* 0x000ea80000000800 */
[----:B------:R-:W-:Y:S01]  /*3080*/  LDS R112, [R158+0x9000] ;  /* 0x009000009e707984 */ /* 0x000fe20000000800 */
[-C--:B----4-:R-:W-:Y:S03]  /*3090*/  HMMA.1688.F32.TF32 R100, R100, R48.reuse, R68 ;  /* 0x000000306464723c */ /* 0x090fe60000081044 */
[----:B------:R-:W-:Y:S04]  /*30a0*/  LDS R114, [R158+0x9400] ;  /* 0x009400009e727984 */ /* 0x000fe80000000800 */
[----:B------:R-:W-:Y:S01]  /*30b0*/  LDS R113, [R157+0x9000] ;  /* 0x009000009d717984 */ /* 0x000fe20000000800 */
[C---:B-----5:R-:W-:Y:S03]  /*30c0*/  HMMA.1688.F32.TF32 R80, R108.reuse, R48, R80 ;  /* 0x000000306c50723c */ /* 0x060fe60000081050 */
[----:B------:R-:W-:Y:S04]  /*30d0*/  LDS R115, [R157+0x9400] ;  /* 0x009400009d737984 */ /* 0x000fe80000000800 */
[----:B------:R-:W-:Y:S01]  /*30e0*/  IMAD R48, R21, 0x4000, R138 ;  /* 0x0000400015307824 */ /* 0x000fe200078e028a */
[C---:B------:R-:W-:Y:S01]  /*30f0*/  HMMA.1688.F32.TF32 R68, R108.reuse, R60, R96 ;  /* 0x0000003c6c44723c */ /* 0x040fe20000081060 */
[----:B------:R-:W-:Y:S04]  /*3100*/  LDS R120, [R158+0x9080] ;  /* 0x009080009e787984 */ /* 0x000fe80000000800 */
[----:B------:R-:W3:Y:S02]  /*3110*/  LDSM.16.M88.4 R96, [R48] ;  /* 0x000000003060783b */ /* 0x000ee40000000200 */
[----:B------:R-:W-:Y:S01]  /*3120*/  SEL R60, RZ, 0x4, P1 ;  /* 0x00000004ff3c7807 */ /* 0x000fe20000800000 */
[----:B------:R-:W-:Y:S01]  /*3130*/  HMMA.1688.F32.TF32 R72, R108, R56, R72 ;  /* 0x000000386c48723c */ /* 0x000fe20000081048 */
[----:B------:R-:W-:Y:S01]  /*3140*/  LDS R122, [R158+0x9480] ;  /* 0x009480009e7a7984 */ /* 0x000fe20000000800 */
[----:B------:R-:W-:-:S02]  /*3150*/  ISETP.GE.AND P1, PT, R153, UR5, PT ;  /* 0x0000000599007c0c */ /* 0x000fc4000bf26270 */
[----:B------:R-:W-:Y:S01]  /*3160*/  SEL R60, R60, RZ, !P0 ;  /* 0x000000ff3c3c7207 */ /* 0x000fe20004000000 */
[----:B------:R-:W-:Y:S01]  /*3170*/  LDS R121, [R157+0x9080] ;  /* 0x009080009d797984 */ /* 0x000fe20000000800 */
[----:B------:R-:W-:Y:S02]  /*3180*/  SEL R61, RZ, 0x4, P1 ;  /* 0x00000004ff3d7807 */ /* 0x000fe40000800000 */
[----:B------:R-:W-:Y:S01]  /*3190*/  HMMA.1688.F32.TF32 R76, R108, R52, R76 ;  /* 0x000000346c4c723c */ /* 0x000fe2000008104c */
[----:B------:R-:W4:Y:S01]  /*31a0*/  LDSM.16.M88.4 R108, [R48+0x1000] ;  /* 0x00100000306c783b */ /* 0x000f220000000200 */
[----:B------:R-:W-:Y:S02]  /*31b0*/  SEL R61, R61, RZ, !P0 ;  /* 0x000000ff3d3d7207 */ /* 0x000fe40004000000 */
[----:B------:R-:W-:Y:S01]  /*31c0*/  ISETP.NE.U32.AND P4, PT, R60, RZ, PT ;  /* 0x000000ff3c00720c */ /* 0x000fe20003f85070 */
[----:B------:R-:W-:Y:S01]  /*31d0*/  LDS R123, [R157+0x9480] ;  /* 0x009480009d7b7984 */ /* 0x000fe20000000800 */
[----:B------:R-:W-:-:S02]  /*31e0*/  ISETP.NE.U32.AND P3, PT, R61, RZ, PT ;  /* 0x000000ff3d00720c */ /* 0x000fc40003f65070 */
[C---:B-1----:R-:W-:Y:S01]  /*31f0*/  HMMA.1688.F32.TF32 R84, R88.reuse, R62, R84 ;  /* 0x0000003e5854723c */ /* 0x042fe20000081054 */
[----:B------:R-:W-:Y:S04]  /*3200*/  LDS R52, [R158+0x9800] ;  /* 0x009800009e347984 */ /* 0x000fe80000000800 */
[----:B------:R-:W-:Y:S03]  /*3210*/  LDS R53, [R157+0x9800] ;  /* 0x009800009d357984 */ /* 0x000fe60000000800 */
[C---:B------:R-:W-:Y:S01]  /*3220*/  HMMA.1688.F32.TF32 R92, R88.reuse, R58, R92 ;  /* 0x0000003a585c723c */ /* 0x040fe2000008105c */
[----:B------:R-:W-:Y:S04]  /*3230*/  LDS R56, [R158+0x9880] ;  /* 0x009880009e387984 */ /* 0x000fe80000000800 */
[----:B------:R-:W-:Y:S03]  /*3240*/  LDS R57, [R157+0x9880] ;  /* 0x009880009d397984 */ /* 0x000fe60000000800 */
[C---:B------:R-:W-:Y:S08]  /*3250*/  HMMA.1688.F32.TF32 R104, R88.reuse, R54, R104 ;  /* 0x000000365868723c */ /* 0x040ff00000081068 */
[----:B------:R-:W-:Y:S01]  /*3260*/  HMMA.1688.F32.TF32 R116, R88, R50, R100 ;  /* 0x000000325874723c */ /* 0x000fe20000081064 */
[----:B------:R-:W1:Y:S04]  /*3270*/  LDSM.16.M88.4 R100, [R48+0x2000] ;  /* 0x002000003064783b */ /* 0x000e680000000200 */
[----:B------:R-:W5:Y:S03]  /*3280*/  LDSM.16.M88.4 R88, [R48+0x3000] ;  /* 0x003000003058783b */ /* 0x000f660000000200 */
[C---:B--2---:R-:W-:Y:S07]  /*3290*/  HMMA.1688.F32.TF32 R68, R64.reuse, R62, R68 ;  /* 0x0000003e4044723c */ /* 0x044fee0000081044 */
[----:B------:R-:W-:Y:S01]  /*32a0*/  SEL R62, RZ, 0x4, P2 ;  /* 0x00000004ff3e7807 */ /* 0x000fe20001000000 */
[----:B------:R-:W-:Y:S01]  /*32b0*/  HMMA.1688.F32.TF32 R76, R64, R54, R76 ;  /* 0x00000036404c723c */ /* 0x000fe2000008104c */
[----:B------:R-:W-:Y:S01]  /*32c0*/  LDS R54, [R158+0x9c00] ;  /* 0x009c00009e367984 */ /* 0x000fe20000000800 */
[----:B------:R-:W-:-:S02]  /*32d0*/  ISETP.GE.AND P2, PT, R149, UR5, PT ;  /* 0x0000000595007c0c */ /* 0x000fc4000bf46270 */
[----:B------:R-:W-:Y:S01]  /*32e0*/  SEL R62, R62, RZ, !P0 ;  /* 0x000000ff3e3e7207 */ /* 0x000fe20004000000 */
[----:B------:R-:W2:Y:S01]  /*32f0*/  LDS R55, [R157+0x9c00] ;  /* 0x009c00009d377984 */ /* 0x000ea20000000800 */
[----:B------:R-:W-:Y:S02]  /*3300*/  SEL R61, RZ, 0x4, P2 ;  /* 0x00000004ff3d7807 */ /* 0x000fe40001000000 */
[----:B------:R-:W-:Y:S01]  /*3310*/  HMMA.1688.F32.TF32 R72, R64, R58, R72 ;  /* 0x0000003a4048723c */ /* 0x000fe20000081048 */
[----:B------:R-:W-:Y:S01]  /*3320*/  LDS R58, [R158+0x9c80] ;  /* 0x009c80009e3a7984 */ /* 0x000fe20000000800 */
[-C--:B------:R-:W-:Y:S02]  /*3330*/  IADD3 R60, P2, R156, R23.reuse, RZ ;  /* 0x000000179c3c7210 */ /* 0x080fe40007f5e0ff */
[----:B------:R-:W-:Y:S01]  /*3340*/  ISETP.NE.U32.AND P1, PT, R62, RZ, PT ;  /* 0x000000ff3e00720c */ /* 0x000fe20003f25070 */
[----:B------:R-:W2:Y:S01]  /*3350*/  LDS R59, [R157+0x9c80] ;  /* 0x009c80009d3b7984 */ /* 0x000ea20000000800 */
[----:B------:R-:W-:Y:S01]  /*3360*/  SEL R63, R61, RZ, !P0 ;  /* 0x000000ff3d3f7207 */ /* 0x000fe20004000000 */
[----:B------:R-:W-:Y:S01]  /*3370*/  IMAD.X R61, R133, 0x1, R7, P2 ;  /* 0x00000001853d7824 */ /* 0x000fe200010e0607 */
[----:B---3--:R-:W-:Y:S01]  /*3380*/  HMMA.1688.F32.TF32 R84, R112, R96, R84 ;  /* 0x000000607054723c */ /* 0x008fe20000081054 */
[----:B------:R-:W-:-:S02]  /*3390*/  IADD3 R62, P6, R154, R23, RZ ;  /* 0x000000179a3e7210 */ /* 0x000fc40007fde0ff */
[----:B------:R-:W-:-:S03]  /*33a0*/  ISETP.NE.U32.AND P2, PT, R63, RZ, PT ;  /* 0x000000ff3f00720c */ /* 0x000fc60003f45070 */
[----:B------:R-:W-:Y:S01]  /*33b0*/  IMAD.X R63, R133, 0x1, R8, P6 ;  /* 0x00000001853f7824 */ /* 0x000fe200030e0608 */
[----:B------:R-:W-:Y:S01]  /*33c0*/  ISETP.GE.AND P6, PT, R141, UR5, PT ;  /* 0x000000058d007c0c */ /* 0x000fe2000bfc6270 */
[C---:B----4-:R-:W-:Y:S08]  /*33d0*/  HMMA.1688.F32.TF32 R92, R112.reuse, R108, R92 ;  /* 0x0000006c705c723c */ /* 0x050ff0000008105c */
[C---:B-1----:R-:W-:Y:S08]  /*33e0*/  HMMA.1688.F32.TF32 R104, R112.reuse, R100, R104 ;  /* 0x000000647068723c */ /* 0x042ff00000081068 */
[----:B-----5:R-:W-:Y:S08]  /*33f0*/  HMMA.1688.F32.TF32 R116, R112, R88, R116 ;  /* 0x000000587074723c */ /* 0x020ff00000081074 */
[----:B------:R-:W-:Y:S07]  /*3400*/  HMMA.1688.F32.TF32 R80, R64, R50, R80 ;  /* 0x000000324050723c */ /* 0x000fee0000081050 */
[C---:B------:R-:W-:Y:S01]  /*3410*/  IMAD R65, R20.reuse, 0x2000, R4 ;  /* 0x0000200014417824 */ /* 0x040fe200078e0204 */
[----:B------:R-:W-:Y:S01]  /*3420*/  HMMA.1688.F32.TF32 R48, R120, R96, R68 ;  /* 0x000000607830723c */ /* 0x000fe20000081044 */
[----:B------:R-:W-:Y:S07]  /*3430*/  BAR.SYNC.DEFER_BLOCKING 0x0 ;  /* 0x0000000000007b1d */ /* 0x000fee0000010000 */
[C---:B--2---:R-:W-:Y:S08]  /*3440*/  HMMA.1688.F32.TF32 R84, R52.reuse, R98, R84 ;  /* 0x000000623454723c */ /* 0x044ff00000081054 */
[C---:B------:R-:W-:Y:S08]  /*3450*/  HMMA.1688.F32.TF32 R92, R52.reuse, R110, R92 ;  /* 0x0000006e345c723c */ /* 0x040ff0000008105c */
[C---:B------:R-:W-:Y:S01]  /*3460*/  HMMA.1688.F32.TF32 R104, R52.reuse, R102, R104 ;  /* 0x000000663468723c */ /* 0x040fe20000081068 */
[----:B------:R-:W-:Y:S01]  /*3470*/  @!PT LDS RZ, [RZ] ;  /* 0x00000000fffff984 */ /* 0x000fe20000000800 */
[----:B------:R-:W-:Y:S01]  /*3480*/  @!PT LDS RZ, [RZ] ;  /* 0x00000000fffff984 */ /* 0x000fe20000000800 */
[----:B------:R-:W-:Y:S01]  /*3490*/  @!PT LDS RZ, [RZ] ;  /* 0x00000000fffff984 */ /* 0x000fe20000000800 */
[----:B------:R1:W-:Y:S04]  /*34a0*/  LDGSTS.E [R65+0x8000], [R60.64], P4 ;  /* 0x080000003c417fae */ /* 0x0003e8000a121846 */
[----:B------:R2:W-:Y:S03]  /*34b0*/  LDGSTS.E [R65+0x8400], [R62.64], P3 ;  /* 0x084000003e417fae */ /* 0x0005e60009921846 */
[----:B------:R-:W-:Y:S07]  /*34c0*/  HMMA.1688.F32.TF32 R68, R52, R90, R116 ;  /* 0x0000005a3444723c */ /* 0x000fee0000081074 */
[----:B------:R-:W-:Y:S01]  /*34d0*/  SEL R52, RZ, 0x4, P5 ;  /* 0x00000004ff347807 */ /* 0x000fe20002800000 */
[----:B------:R-:W-:Y:S01]  /*34e0*/  HMMA.1688.F32.TF32 R96, R56, R98, R48 ;  /* 0x000000623860723c */ /* 0x000fe20000081030 */
[----:B------:R-:W-:Y:S01]  /*34f0*/  ISETP.GE.AND P5, PT, R145, UR5, PT ;  /* 0x0000000591007c0c */ /* 0x000fe2000bfa6270 */
[----:B--2---:R-:W-:Y:S01]  /*3500*/  IMAD R63, R20, 0x4000, R5 ;  /* 0x00004000143f7824 */ /* 0x004fe200078e0205 */
[----:B------:R-:W-:-:S04]  /*3510*/  SEL R52, R52, RZ, !P0 ;  /* 0x000000ff34347207 */ /* 0x000fc80004000000 */
[----:B------:R-:W-:Y:S01]  /*3520*/  SEL R49, RZ, 0x4, P5 ;  /* 0x00000004ff317807 */ /* 0x000fe20002800000 */
[C---:B------:R-:W-:Y:S01]  /*3530*/  HMMA.1688.F32.TF32 R72, R120.reuse, R108, R72 ;  /* 0x0000006c7848723c */ /* 0x040fe20000081048 */
[----:B------:R-:W-:Y:S02]  /*3540*/  IADD3 R48, P3, R152, R23, RZ ;  /* 0x0000001798307210 */ /* 0x000fe40007f7e0ff */
[----:B------:R-:W-:Y:S02]  /*3550*/  SEL R50, R49, RZ, !P0 ;  /* 0x000000ff31327207 */ /* 0x000fe40004000000 */
[----:B------:R-:W-:Y:S01]  /*3560*/  ISETP.GE.AND P5, PT, R143, UR5, PT ;  /* 0x000000058f007c0c */ /* 0x000fe2000bfa6270 */
[----:B------:R-:W-:Y:S01]  /*3570*/  IMAD.X R49, R133, 0x1, R9, P3 ;  /* 0x0000000185317824 */ /* 0x000fe200018e0609 */
[----:B------:R-:W-:Y:S01]  /*3580*/  ISETP.NE.U32.AND P3, PT, R50, RZ, PT ;  /* 0x000000ff3200720c */ /* 0x000fe20003f65070 */
[----:B------:R-:W-:Y:S01]  /*3590*/  HMMA.1688.F32.TF32 R76, R120, R100, R76 ;  /* 0x00000064784c723c */ /* 0x000fe2000008104c */
[----:B------:R-:W-:-:S02]  /*35a0*/  SEL R50, RZ, 0x4, P5 ;  /* 0x00000004ff327807 */ /* 0x000fc40002800000 */
[----:B------:R-:W-:Y:S01]  /*35b0*/  ISETP.NE.U32.AND P4, PT, R52, RZ, PT ;  /* 0x000000ff3400720c */ /* 0x000fe20003f85070 */
[----:B------:R2:W-:Y:S01]  /*35c0*/  LDGSTS.E [R65+0x8800], [R48.64], P1 ;  /* 0x0880000030417fae */ /* 0x0005e20008921846 */
[----:B------:R-:W-:Y:S02]  /*35d0*/  SEL R52, RZ, 0x4, P6 ;  /* 0x00000004ff347807 */ /* 0x000fe40003000000 */
[----:B------:R-:W-:Y:S01]  /*35e0*/  SEL R51, R50, RZ, !P0 ;  /* 0x000000ff32337207 */ /* 0x000fe20004000000 */
[----:B------:R-:W-:Y:S01]  /*35f0*/  HMMA.1688.F32.TF32 R80, R120, R88, R80 ;  /* 0x000000587850723c */ /* 0x000fe20000081050 */
[----:B------:R-:W-:Y:S01]  /*3600*/  ISETP.GE.AND P6, PT, R139, UR5, PT ;  /* 0x000000058b007c0c */ /* 0x000fe2000bfc6270 */
[----:B------:R-:W-:Y:S01]  /*3610*/  UIADD3 UR5, UR5, -0x20, URZ ;  /* 0xffffffe005057890 */ /* 0x000fe2000fffe03f */
[----:B------:R-:W-:Y:S02]  /*3620*/  IADD3 R50, P1, R150, R23, RZ ;  /* 0x0000001796327210 */ /* 0x000fe40007f3e0ff */
[----:B------:R-:W-:-:S02]  /*3630*/  SEL R52, R52, RZ, !P0 ;  /* 0x000000ff34347207 */ /* 0x000fc40004000000 */
[----:B------:R-:W-:Y:S01]  /*3640*/  SEL R53, RZ, 0x4, P6 ;  /* 0x00000004ff357807 */ /* 0x000fe20003000000 */
[C---:B------:R-:W-:Y:S01]  /*3650*/  HMMA.1688.F32.TF32 R72, R56.reuse, R110, R72 ;  /* 0x0000006e3848723c */ /* 0x040fe20000081048 */
[----:B------:R-:W-:Y:S01]  /*3660*/  ISETP.NE.U32.AND P5, PT, R51, RZ, PT ;  /* 0x000000ff3300720c */ /* 0x000fe20003fa5070 */
[----:B------:R-:W-:Y:S01]  /*3670*/  IMAD.X R51, R133, 0x1, R10, P1 ;  /* 0x0000000185337824 */ /* 0x000fe200008e060a */
[----:B------:R-:W-:Y:S02]  /*3680*/  ISETP.NE.U32.AND P1, PT, R52, RZ, PT ;  /* 0x000000ff3400720c */ /* 0x000fe40003f25070 */
[-C--:B------:R-:W-:Y:S02]  /*3690*/  IADD3 R52, P6, R148, R23.reuse, RZ ;  /* 0x0000001794347210 */ /* 0x080fe40007fde0ff */
[----:B--2---:R-:W-:Y:S01]  /*36a0*/  SEL R49, R53, RZ, !P0 ;  /* 0x000000ff35317207 */ /* 0x004fe20004000000 */
[----:B------:R2:W-:Y:S01]  /*36b0*/  LDGSTS.E [R65+0x8c00], [R50.64], P2 ;  /* 0x08c0000032417fae */ /* 0x0005e20009121846 */
[-C--:B------:R-:W-:Y:S01]  /*36c0*/  IADD3 R48, P0, R146, R23.reuse, RZ ;  /* 0x0000001792307210 */ /* 0x080fe20007f1e0ff */
[----:B------:R-:W-:Y:S01]  /*36d0*/  IMAD.X R53, R133, 0x1, R11, P6 ;  /* 0x0000000185357824 */ /* 0x000fe200030e060b */
[----:B------:R-:W-:Y:S01]  /*36e0*/  ISETP.NE.U32.AND P2, PT, R49, RZ, PT ;  /* 0x000000ff3100720c */ /* 0x000fe20003f45070 */
[C---:B------:R-:W-:Y:S01]  /*36f0*/  HMMA.1688.F32.TF32 R76, R56.reuse, R102, R76 ;  /* 0x00000066384c723c */ /* 0x040fe2000008104c */
[----:B------:R-:W-:Y:S01]  /*3700*/  IADD3 R54, P6, R144, R23, RZ ;  /* 0x0000001790367210 */ /* 0x000fe20007fde0ff */
[C---:B------:R-:W-:Y:S01]  /*3710*/  IMAD.X R49, R133.reuse, 0x1, R12, P0 ;  /* 0x0000000185317824 */ /* 0x040fe200000e060c */
[----:B------:R3:W-:Y:S03]  /*3720*/  LDGSTS.E [R65+0x9000], [R52.64], P4 ;  /* 0x0900000034417fae */ /* 0x0007e6000a121846 */
[----:B------:R-:W-:Y:S01]  /*3730*/  IMAD.X R55, R133, 0x1, R13, P6 ;  /* 0x0000000185377824 */ /* 0x000fe200030e060d */
[----:B------:R4:W-:Y:S01]  /*3740*/  LDGSTS.E [R65+0x9400], [R48.64], P3 ;  /* 0x0940000030417fae */ /* 0x0009e20009921846 */
[----:B------:R-:W-:Y:S01]  /*3750*/  HMMA.1688.F32.TF32 R80, R56, R90, R80 ;  /* 0x0000005a3850723c */ /* 0x000fe20000081050 */
[----:B--2---:R-:W-:-:S02]  /*3760*/  IADD3 R50, P3, R137, R132, RZ ;  /* 0x0000008489327210 */ /* 0x004fc40007f7e0ff */
[----:B------:R2:W-:Y:S03]  /*3770*/  LDGSTS.E [R65+0x9800], [R54.64], P5 ;  /* 0x0980000036417fae */ /* 0x0005e6000a921846 */
[----:B------:R-:W-:Y:S01]  /*3780*/  IMAD.X R51, R131, 0x1, R15, P3 ;  /* 0x0000000183337824 */ /* 0x000fe200018e060f */
[----:B------:R-:W-:-:S05]  /*3790*/  IADD3 R56, P0, R142, R23, RZ ;  /* 0x000000178e387210 */ /* 0x000fca0007f1e0ff */
[----:B------:R-:W-:Y:S01]  /*37a0*/  IMAD.X R57, R133, 0x1, R14, P0 ;  /* 0x0000000185397824 */ /* 0x000fe200000e060e */
[----:B------:R-:W-:-:S04]  /*37b0*/  IADD3 R58, P0, R137, R130, RZ ;  /* 0x00000082893a7210 */ /* 0x000fc80007f1e0ff */
[----:B------:R5:W-:Y:S01]  /*37c0*/  LDGSTS.E [R65+0x9c00], [R56.64], P1 ;  /* 0x09c0000038417fae */ /* 0x000be20008921846 */
[----:B---3--:R-:W-:Y:S01]  /*37d0*/  IADD3 R52, P1, R137, R128, RZ ;  /* 0x0000008089347210 */ /* 0x008fe20007f3e0ff */
[--C-:B------:R-:W-:Y:S01]  /*37e0*/  IMAD.X R59, R129, 0x1, R15.reuse, P0 ;  /* 0x00000001813b7824 */ /* 0x100fe200000e060f */
[----:B----4-:R-:W-:Y:S01]  /*37f0*/  IADD3 R48, P0, R137, R126, RZ ;  /* 0x0000007e89307210 */ /* 0x010fe20007f1e0ff */
[----:B------:R-:W0:Y:S02]  /*3800*/  LDGDEPBAR ;  /* 0x00000000000079af */ /* 0x000e240000000000 */
[--C-:B------:R-:W-:Y:S01]  /*3810*/  IMAD.X R53, R127, 0x1, R15.reuse, P1 ;  /* 0x000000017f357824 */ /* 0x100fe200008e060f */
[----:B--2---:R-:W-:Y:S01]  /*3820*/  IADD3 R54, P1, R137, R124, RZ ;  /* 0x0000007c89367210 */ /* 0x004fe20007f3e0ff */
[----:B------:R-:W-:Y:S01]  /*3830*/  IMAD.X R49, R125, 0x1, R15, P0 ;  /* 0x000000017d317824 */ /* 0x000fe200000e060f */
[----:B------:R2:W-:Y:S01]  /*3840*/  LDGSTS.E [R63], [R50.64], P2 ;  /* 0x00000000323f7fae */ /* 0x0005e20009121846 */
[----:B-----5:R-:W-:-:S02]  /*3850*/  IADD3 R56, P0, R137, R46, RZ ;  /* 0x0000002e89387210 */ /* 0x020fc40007f1e0ff */
[--C-:B------:R-:W-:Y:S01]  /*3860*/  IMAD.X R55, R47, 0x1, R15.reuse, P1 ;  /* 0x000000012f377824 */ /* 0x100fe200008e060f */
[----:B-1----:R-:W-:Y:S01]  /*3870*/  IADD3 R60, P1, R137, R44, RZ ;  /* 0x0000002c893c7210 */ /* 0x002fe20007f3e0ff */
[----:B------:R1:W-:Y:S01]  /*3880*/  LDGSTS.E [R63+0x400], [R58.64], P2 ;  /* 0x004000003a3f7fae */ /* 0x0003e20009121846 */
[----:B------:R-:W-:-:S03]  /*3890*/  IMAD.X R57, R45, 0x1, R15, P0 ;  /* 0x000000012d397824 */ /* 0x000fc600000e060f */
[----:B------:R-:W-:Y:S01]  /*38a0*/  IMAD.X R61, R43, 0x1, R15, P1 ;  /* 0x000000012b3d7824 */ /* 0x000fe200008e060f */
[----:B------:R3:W-:Y:S01]  /*38b0*/  LDGSTS.E [R63+0x800], [R52.64], P2 ;  /* 0x00800000343f7fae */ /* 0x0007e20009121846 */
[----:B--2---:R-:W-:-:S03]  /*38c0*/  IADD3 R50, P0, R137, R42, RZ ;  /* 0x0000002a89327210 */ /* 0x004fc60007f1e0ff */
[----:B------:R2:W-:Y:S02]  /*38d0*/  LDGSTS.E [R63+0xc00], [R48.64], P2 ;  /* 0x00c00000303f7fae */ /* 0x0005e40009121846 */
[----:B------:R-:W-:Y:S01]  /*38e0*/  IMAD.X R51, R41, 0x1, R15, P0 ;  /* 0x0000000129337824 */ /* 0x000fe200000e060f */
[C---:B-1----:R-:W-:Y:S01]  /*38f0*/  IADD3 R58, P1, R137.reuse, R40, RZ ;  /* 0x00000028893a7210 */ /* 0x042fe20007f3e0ff */
[----:B------:R1:W-:Y:S01]  /*3900*/  LDGSTS.E [R63+0x1000], [R54.64], P2 ;  /* 0x01000000363f7fae */ /* 0x0003e20009121846 */
[----:B---3--:R-:W-:-:S03]  /*3910*/  IADD3 R52, P0, R137, R38, RZ ;  /* 0x0000002689347210 */ /* 0x008fc60007f1e0ff */
[--C-:B------:R-:W-:Y:S01]  /*3920*/  IMAD.X R59, R39, 0x1, R15.reuse, P1 ;  /* 0x00000001273b7824 */ /* 0x100fe200008e060f */
[----:B------:R3:W-:Y:S01]  /*3930*/  LDGSTS.E [R63+0x1400], [R56.64], P2 ;  /* 0x01400000383f7fae */ /* 0x0007e20009121846 */
[----:B--2---:R-:W-:Y:S01]  /*3940*/  IADD3 R48, P1, R137, R36, RZ ;  /* 0x0000002489307210 */ /* 0x004fe20007f3e0ff */
[--C-:B------:R-:W-:Y:S02]  /*3950*/  IMAD.X R53, R37, 0x1, R15.reuse, P0 ;  /* 0x0000000125357824 */ /* 0x100fe400000e060f */
[----:B------:R2:W-:Y:S01]  /*3960*/  LDGSTS.E [R63+0x1800], [R60.64], P2 ;  /* 0x018000003c3f7fae */ /* 0x0005e20009121846 */
[-C--:B------:R-:W-:Y:S02]  /*3970*/  IADD3 R36, P6, R36, R19.reuse, RZ ;  /* 0x0000001324247210 */ /* 0x080fe40007fde0ff */
[----:B-1----:R-:W-:Y:S01]  /*3980*/  IADD3 R54, P0, R137, R34, RZ ;  /* 0x0000002289367210 */ /* 0x002fe20007f1e0ff */
[C-C-:B------:R-:W-:Y:S01]  /*3990*/  IMAD.X R49, R35.reuse, 0x1, R15.reuse, P1 ;  /* 0x0000000123317824 */ /* 0x140fe200008e060f */
[----:B------:R1:W-:Y:S01]  /*39a0*/  LDGSTS.E [R63+0x1c00], [R50.64], P2 ;  /* 0x01c00000323f7fae */ /* 0x0003e20009121846 */
[-C--:B------:R-:W-:Y:S01]  /*39b0*/  IADD3 R34, P5, R34, R19.reuse, RZ ;  /* 0x0000001322227210 */ /* 0x080fe20007fbe0ff */
[--C-:B------:R-:W-:Y:S01]  /*39c0*/  IMAD.X R35, R35, 0x1, R18.reuse, P6 ;  /* 0x0000000123237824 */ /* 0x100fe200030e0612 */
[----:B---3--:R-:W-:Y:S01]  /*39d0*/  IADD3 R56, P1, R137, R32, RZ ;  /* 0x0000002089387210 */ /* 0x008fe20007f3e0ff */
[C-C-:B------:R-:W-:Y:S01]  /*39e0*/  IMAD.X R55, R33.reuse, 0x1, R15.reuse, P0 ;  /* 0x0000000121377824 */ /* 0x140fe200000e060f */
[----:B------:R3:W-:Y:S01]  /*39f0*/  LDGSTS.E [R63+0x2000], [R58.64], P2 ;  /* 0x020000003a3f7fae */ /* 0x0007e20009121846 */
[-C--:B------:R-:W-:Y:S01]  /*3a00*/  IADD3 R32, P4, R32, R19.reuse, RZ ;  /* 0x0000001320207210 */ /* 0x080fe20007f9e0ff */
[--C-:B------:R-:W-:Y:S01]  /*3a10*/  IMAD.X R33, R33, 0x1, R18.reuse, P5 ;  /* 0x0000000121217824 */ /* 0x100fe200028e0612 */
[----:B--2---:R-:W-:Y:S01]  /*3a20*/  IADD3 R60, P0, R137, R30, RZ ;  /* 0x0000001e893c7210 */ /* 0x004fe20007f1e0ff */
[C-C-:B------:R-:W-:Y:S01]  /*3a30*/  IMAD.X R57, R31.reuse, 0x1, R15.reuse, P1 ;  /* 0x000000011f397824 */ /* 0x140fe200008e060f */
[----:B------:R2:W-:Y:S01]  /*3a40*/  LDGSTS.E [R63+0x2400], [R52.64], P2 ;  /* 0x02400000343f7fae */ /* 0x0005e20009121846 */
[----:B------:R-:W-:Y:S01]  /*3a50*/  IMAD.X R31, R31, 0x1, R18, P4 ;  /* 0x000000011f1f7824 */ /* 0x000fe200020e0612 */
[----:B-1----:R-:W-:Y:S01]  /*3a60*/  IADD3 R50, P3, R137, R28, RZ ;  /* 0x0000001c89327210 */ /* 0x002fe20007f7e0ff */
[----:B------:R-:W-:Y:S01]  /*3a70*/  IMAD.X R61, R29, 0x1, R15, P0 ;  /* 0x000000011d3d7824 */ /* 0x000fe200000e060f */
[----:B------:R2:W-:Y:S01]  /*3a80*/  LDGSTS.E [R63+0x2800], [R48.64], P2 ;  /* 0x02800000303f7fae */ /* 0x0005e20009121846 */
[----:B------:R-:W-:-:S02]  /*3a90*/  IADD3 R46, P4, R46, R19, RZ ;  /* 0x000000132e2e7210 */ /* 0x000fc40007f9e0ff */
[----:B---3--:R-:W-:Y:S01]  /*3aa0*/  IADD3 R58, P1, R137, R26, RZ ;  /* 0x0000001a893a7210 */ /* 0x008fe20007f3e0ff */
[--C-:B------:R-:W-:Y:S01]  /*3ab0*/  IMAD.X R51, R27, 0x1, R15.reuse, P3 ;  /* 0x000000011b337824 */ /* 0x100fe200018e060f */
[----:B------:R2:W-:Y:S01]  /*3ac0*/  LDGSTS.E [R63+0x2c00], [R54.64], P2 ;  /* 0x02c00000363f7fae */ /* 0x0005e20009121846 */
[-C--:B------:R-:W-:Y:S01]  /*3ad0*/  IADD3 R30, P3, R30, R19.reuse, RZ ;  /* 0x000000131e1e7210 */ /* 0x080fe20007f7e0ff */
[--C-:B------:R-:W-:Y:S01]  /*3ae0*/  IMAD.X R45, R45, 0x1, R18.reuse, P4 ;  /* 0x000000012d2d7824 */ /* 0x100fe200020e0612 */
[----:B------:R-:W-:Y:S01]  /*3af0*/  ISETP.NE.U32.AND P4, PT, R24, UR4, PT ;  /* 0x0000000418007c0c */ /* 0x000fe2000bf85070 */
[----:B------:R-:W-:Y:S01]  /*3b00*/  IMAD.X R59, R25, 0x1, R15, P1 ;  /* 0x00000001193b7824 */ /* 0x000fe200008e060f */
[----:B------:R2:W-:Y:S01]  /*3b10*/  LDGSTS.E [R63+0x3000], [R56.64], P2 ;  /* 0x03000000383f7fae */ /* 0x0005e20009121846 */
[-C--:B------:R-:W-:Y:S01]  /*3b20*/  IADD3 R26, P1, R26, R19.reuse, RZ ;  /* 0x000000131a1a7210 */ /* 0x080fe20007f3e0ff */
[--C-:B------:R-:W-:Y:S01]  /*3b30*/  IMAD.X R29, R29, 0x1, R18.reuse, P3 ;  /* 0x000000011d1d7824 */ /* 0x100fe200018e0612 */
[-C--:B------:R-:W-:Y:S01]  /*3b40*/  IADD3 R38, P0, R38, R19.reuse, RZ ;  /* 0x0000001326267210 */ /* 0x080fe20007f1e0ff */
[----:B------:R2:W-:Y:S01]  /*3b50*/  LDGSTS.E [R63+0x3400], [R60.64], P2 ;  /* 0x034000003c3f7fae */ /* 0x0005e20009121846 */
[-C--:B------:R-:W-:Y:S01]  /*3b60*/  IADD3 R44, P3, R44, R19.reuse, RZ ;  /* 0x000000132c2c7210 */ /* 0x080fe20007f7e0ff */
[--C-:B------:R-:W-:Y:S01]  /*3b70*/  IMAD.X R25, R25, 0x1, R18.reuse, P1 ;  /* 0x0000000119197824 */ /* 0x100fe200008e0612 */
[-C--:B------:R-:W-:Y:S01]  /*3b80*/  IADD3 R40, P1, R40, R19.reuse, RZ ;  /* 0x0000001328287210 */ /* 0x080fe20007f3e0ff */
[----:B------:R2:W-:Y:S01]  /*3b90*/  LDGSTS.E [R63+0x3800], [R50.64], P2 ;  /* 0x03800000323f7fae */ /* 0x0005e20009121846 */
[--C-:B------:R-:W-:Y:S01]  /*3ba0*/  IMAD.X R37, R37, 0x1, R18.reuse, P0 ;  /* 0x0000000125257824 */ /* 0x100fe200000e0612 */
[-C--:B------:R-:W-:Y:S01]  /*3bb0*/  IADD3 R124, P5, R124, R19.reuse, RZ ;  /* 0x000000137c7c7210 */ /* 0x080fe20007fbe0ff */
[--C-:B------:R-:W-:Y:S01]  /*3bc0*/  IMAD.X R43, R43, 0x1, R18.reuse, P3 ;  /* 0x000000012b2b7824 */ /* 0x100fe200018e0612 */
[----:B------:R2:W-:Y:S01]  /*3bd0*/  LDGSTS.E [R63+0x3c00], [R58.64], P2 ;  /* 0x03c000003a3f7fae */ /* 0x0005e20009121846 */
[-C--:B------:R-:W-:Y:S01]  /*3be0*/  IADD3 R28, P2, R28, R19.reuse, RZ ;  /* 0x000000131c1c7210 */ /* 0x080fe20007f5e0ff */
[--C-:B------:R-:W-:Y:S01]  /*3bf0*/  IMAD.X R39, R39, 0x1, R18.reuse, P1 ;  /* 0x0000000127277824 */ /* 0x100fe200008e0612 */
[-C--:B------:R-:W-:Y:S01]  /*3c00*/  IADD3 R126, P6, R126, R19.reuse, RZ ;  /* 0x000000137e7e7210 */ /* 0x080fe20007fde0ff */
[----:B------:R-:W0:Y:S01]  /*3c10*/  LDGDEPBAR ;  /* 0x00000000000079af */ /* 0x000e220000000000 */
[-C--:B------:R-:W-:Y:S01]  /*3c20*/  IADD3 R128, P0, R128, R19.reuse, RZ ;  /* 0x0000001380807210 */ /* 0x080fe20007f1e0ff */
[--C-:B------:R-:W-:Y:S01]  /*3c30*/  IMAD.X R27, R27, 0x1, R18.reuse, P2 ;  /* 0x000000011b1b7824 */ /* 0x100fe200010e0612 */
[-C--:B------:R-:W-:Y:S01]  /*3c40*/  IADD3 R42, P2, R42, R19.reuse, RZ ;  /* 0x000000132a2a7210 */ /* 0x080fe20007f5e0ff */
[--C-:B------:R-:W-:Y:S01]  /*3c50*/  IMAD.X R47, R47, 0x1, R18.reuse, P5 ;  /* 0x000000012f2f7824 */ /* 0x100fe200028e0612 */
[----:B------:R-:W-:Y:S01]  /*3c60*/  IADD3 R130, P1, R130, R19, RZ ;  /* 0x0000001382827210 */ /* 0x000fe20007f3e0ff */
[--C-:B------:R-:W-:Y:S01]  /*3c70*/  IMAD.X R125, R125, 0x1, R18.reuse, P6 ;  /* 0x000000017d7d7824 */ /* 0x100fe200030e0612 */
[----:B------:R-:W-:Y:S01]  /*3c80*/  LEA R23, P3, R140, R23, 0x2 ;  /* 0x000000178c177211 */ /* 0x000fe200078610ff */
[--C-:B------:R-:W-:Y:S01]  /*3c90*/  IMAD.X R41, R41, 0x1, R18.reuse, P2 ;  /* 0x0000000129297824 */ /* 0x100fe200010e0612 */
[----:B------:R-:W-:Y:S01]  /*3ca0*/  IADD3 R132, P2, R132, R19, RZ ;  /* 0x0000001384847210 */ /* 0x000fe20007f5e0ff */
[----:B------:R-:W-:-:S02]  /*3cb0*/  IMAD.X R127, R127, 0x1, R18, P0 ;  /* 0x000000017f7f7824 */ /* 0x000fc400000e0612 */
[--C-:B------:R-:W-:Y:S02]  /*3cc0*/  IMAD.X R129, R129, 0x1, R18.reuse, P1 ;  /* 0x0000000181817824 */ /* 0x100fe400008e0612 */
[----:B------:R-:W-:Y:S02]  /*3cd0*/  IMAD.X R131, R131, 0x1, R18, P2 ;  /* 0x0000000183837824 */ /* 0x000fe400010e0612 */
[----:B------:R-:W-:Y:S01]  /*3ce0*/  IMAD.X R133, R133, 0x1, R22, P3 ;  /* 0x0000000185857824 */ /* 0x000fe200018e0616 */
[----:B--2---:R-:W-:Y:S05]  /*3cf0*/  @P4 BRA `(.L_x_2) ;  /* 0xfffff11000004947 */ /* 0x004fea000383ffff */
.L_x_1:
[----:B------:R-:W-:-:S04]  /*3d00*/  DEPBAR.LE SB0, 0x0 ;  /* 0x000080000000791a */ /* 0x000fc80000000000 */
[C---:B------:R-:W-:Y:S01]  /*3d10*/  IMAD.SHL.U32 R4, R3.reuse, 0x400, RZ ;  /* 0x0000040003047824 */ /* 0x040fe200078e00ff */
[C---:B------:R-:W-:Y:S01]  /*3d20*/  LOP3.LUT R7, R3.reuse, 0x80, RZ, 0xc0, !PT ;  /* 0x0000008003077812 */ /* 0x040fe200078ec0ff */
[C---:B------:R-:W-:Y:S01]  /*3d30*/  IMAD.SHL.U32 R8, R3.reuse, 0x1000, RZ ;  /* 0x0000100003087824 */ /* 0x040fe200078e00ff */
[----:B------:R-:W-:Y:S01]  /*3d40*/  LOP3.LUT R6, R6, 0x60, RZ, 0xc0, !PT ;  /* 0x0000006006067812 */ /* 0x000fe200078ec0ff */
[C---:B------:R-:W-:Y:S01]  /*3d50*/  IMAD.SHL.U32 R5, R3.reuse, 0x40, RZ ;  /* 0x0000004003057824 */ /* 0x040fe200078e00ff */
[----:B------:R-:W-:Y:S01]  /*3d60*/  LOP3.LUT R4, R4, 0x6000, RZ, 0xc0, !PT ;  /* 0x0000600004047812 */ /* 0x000fe200078ec0ff */
[----:B------:R-:W-:Y:S01]  /*3d70*/  IMAD.SHL.U32 R3, R3, 0x10, RZ ;  /* 0x0000001003037824 */ /* 0x000fe200078e00ff */
[----:B------:R-:W-:Y:S01]  /*3d80*/  LOP3.LUT R8, R8, 0x6000, RZ, 0xc0, !PT ;  /* 0x0000600008087812 */ /* 0x000fe200078ec0ff */
[----:B------:R-:W-:Y:S01]  /*3d90*/  IMAD.MOV.U32 R12, RZ, RZ, R84 ;  /* 0x000000ffff0c7224 */ /* 0x000fe200078e0054 */
[----:B------:R-:W-:Y:S01]  /*3da0*/  LOP3.LUT R6, R6, 0x70, R135, 0x78, !PT ;  /* 0x0000007006067812 */ /* 0x000fe200078e7887 */
[----:B------:R-:W-:Y:S01]  /*3db0*/  IMAD R4, R7, 0x2, R4 ;  /* 0x0000000207047824 */ /* 0x000fe200078e0204 */
[----:B------:R-:W-:Y:S01]  /*3dc0*/  LOP3.LUT R8, R8, 0x7f0, R3, 0xf8, !PT ;  /* 0x000007f008087812 */ /* 0x000fe200078ef803 */
[----:B------:R-:W-:Y:S01]  /*3dd0*/  IMAD.MOV.U32 R13, RZ, RZ, R92 ;  /* 0x000000ffff0d7224 */ /* 0x000fe200078e005c */
[----:B------:R-:W-:Y:S01]  /*3de0*/  SHF.R.U32.HI R7, RZ, 0x2, R7 ;  /* 0x00000002ff077819 */ /* 0x000fe20000011607 */
[----:B------:R-:W-:Y:S01]  /*3df0*/  IMAD.MOV.U32 R14, RZ, RZ, R104 ;  /* 0x000000ffff0e7224 */ /* 0x000fe200078e0068 */
[----:B------:R-:W-:Y:S01]  /*3e00*/  LOP3.LUT R5, R5, 0x1800, RZ, 0xc0, !PT ;  /* 0x0000180005057812 */ /* 0x000fe200078ec0ff */
[----:B------:R-:W-:Y:S01]  /*3e10*/  IMAD.MOV.U32 R15, RZ, RZ, R68 ;  /* 0x000000ffff0f7224 */ /* 0x000fe200078e0044 */
[----:B------:R-:W-:Y:S01]  /*3e20*/  LOP3.LUT R30, R8, R7, RZ, 0x3c, !PT ;  /* 0x00000007081e7212 */ /* 0x000fe200078e3cff */
[----:B------:R-:W-:Y:S01]  /*3e30*/  BAR.SYNC.DEFER_BLOCKING 0x0 ;  /* 0x0000000000007b1d */ /* 0x000fe20000010000 */
[----:B------:R-:W-:Y:S01]  /*3e40*/  IADD3 R4, R6, R4, R5 ;  /* 0x0000000406047210 */ /* 0x000fe20007ffe005 */
[----:B------:R-:W-:Y:S01]  /*3e50*/  IMAD.MOV.U32 R8, RZ, RZ, R85 ;  /* 0x000000ffff087224 */ /* 0x000fe200078e0055 */
[----:B------:R-:W-:Y:S01]  /*3e60*/  LOP3.LUT R33, R30, 0x40, RZ, 0x3c, !PT ;  /* 0x000000401e217812 */ /* 0x000fe200078e3cff */
[----:B------:R-:W-:Y:S01]  /*3e70*/  IMAD.MOV.U32 R9, RZ, RZ, R93 ;  /* 0x000000ffff097224 */ /* 0x000fe200078e005d */
[----:B------:R-:W-:Y:S01]  /*3e80*/  ISETP.GE.AND P0, PT, R0, c[0x0][0x178], PT ;  /* 0x00005e0000007a0c */ /* 0x000fe20003f06270 */
[----:B------:R-:W-:Y:S01]  /*3e90*/  IMAD.MOV.U32 R10, RZ, RZ, R105 ;  /* 0x000000ffff0a7224 */ /* 0x000fe200078e0069 */
[C---:B------:R-:W-:Y:S01]  /*3ea0*/  LOP3.LUT R3, R2.reuse, 0x4, R155, 0xfe, !PT ;  /* 0x0000000402037812 */ /* 0x040fe200078efe9b */
[----:B------:R-:W-:Y:S01]  /*3eb0*/  IMAD.MOV.U32 R11, RZ, RZ, R69 ;  /* 0x000000ffff0b7224 */ /* 0x000fe200078e0045 */
[C-C-:B------:R-:W-:Y:S01]  /*3ec0*/  LOP3.LUT R28, R2.reuse, 0x78, R155.reuse, 0xfe, !PT ;  /* 0x00000078021c7812 */ /* 0x140fe200078efe9b */
        /* <DEDUP_REMOVED lines=9> */
[C---:B------:R-:W-:Y:S01]  /*3f60*/  LOP3.LUT R49, R2.reuse, 0x64, R155, 0xfe, !PT ;  /* 0x0000006402317812 */ /* 0x040fe200078efe9b */
[----:B------:R-:W-:Y:S01]  /*3f70*/  IMAD.MOV.U32 R68, RZ, RZ, R87 ;  /* 0x000000ffff447224 */ /* 0x000fe200078e0057 */
[C---:B------:R-:W-:Y:S01]  /*3f80*/  LOP3.LUT R50, R2.reuse, 0x60, R155, 0xfe, !PT ;  /* 0x0000006002327812 */ /* 0x040fe200078efe9b */
[----:B------:R-:W-:Y:S01]  /*3f90*/  IMAD.MOV.U32 R69, RZ, RZ, R95 ;  /* 0x000000ffff457224 */ /* 0x000fe200078e005f */
[C---:B------:R-:W-:Y:S01]  /*3fa0*/  LOP3.LUT R66, R2.reuse, 0x5c, R155, 0xfe, !PT ;  /* 0x0000005c02427812 */ /* 0x040fe200078efe9b */
[----:B------:R1:W-:Y:S01]  /*3fb0*/  STS.128 [R4], R12 ;  /* 0x0000000c04007388 */ /* 0x0003e20000000c00 */
[----:B------:R-:W-:Y:S01]  /*3fc0*/  IMAD.MOV.U32 R70, RZ, RZ, R107 ;  /* 0x000000ffff467224 */ /* 0x000fe200078e006b */
[C-C-:B------:R-:W-:Y:S01]  /*3fd0*/  LOP3.LUT R51, R2.reuse, 0x44, R155.reuse, 0xfe, !PT ;  /* 0x0000004402337812 */ /* 0x140fe200078efe9b */
[----:B------:R-:W-:Y:S01]  /*3fe0*/  IMAD.MOV.U32 R20, RZ, RZ, R96 ;  /* 0x000000ffff147224 */ /* 0x000fe200078e0060 */
[----:B------:R2:W-:Y:S01]  /*3ff0*/  STS.128 [R4+0x400], R8 ;  /* 0x0004000804007388 */ /* 0x0005e20000000c00 */
[----:B------:R-:W-:Y:S01]  /*4000*/  IMAD.MOV.U32 R21, RZ, RZ, R72 ;  /* 0x000000ffff157224 */ /* 0x000fe200078e0048 */
[C---:B------:R-:W-:Y:S01]  /*4010*/  LOP3.LUT R72, R2.reuse, 0x48, R155, 0xfe, !PT ;  /* 0x0000004802487812 */ /* 0x040fe200078efe9b */
[----:B------:R-:W-:Y:S01]  /*4020*/  IMAD.MOV.U32 R22, RZ, RZ, R76 ;  /* 0x000000ffff167224 */ /* 0x000fe200078e004c */
[----:B------:R-:W-:Y:S01]  /*4030*/  STS.128 [R4+0x80], R16 ;  /* 0x0000801004007388 */ /* 0x000fe20000000c00 */
[----:B------:R-:W-:Y:S01]  /*4040*/  IMAD.MOV.U32 R80, RZ, RZ, R99 ;  /* 0x000000ffff507224 */ /* 0x000fe200078e0063 */
[C-C-:B------:R-:W-:Y:S01]  /*4050*/  LOP3.LUT R52, R2.reuse, 0x40, R155.reuse, 0xfe, !PT ;  /* 0x0000004002347812 */ /* 0x140fe200078efe9b */
[----:B------:R-:W-:Y:S01]  /*4060*/  IMAD R29, R3, c[0x0][0x198], RZ ;  /* 0x00006600031d7a24 */ /* 0x000fe200078e02ff */
[----:B------:R3:W-:Y:S01]  /*4070*/  STS.128 [R4+0x480], R68 ;  /* 0x0004804404007388 */ /* 0x0007e20000000c00 */
[----:B------:R-:W-:-:S02]  /*4080*/  LOP3.LUT R53, R2, 0x3c, R155, 0xfe, !PT ;  /* 0x0000003c02357812 */ /* 0x000fc400078efe9b */
[C---:B------:R-:W-:Y:S01]  /*4090*/  LOP3.LUT R54, R2.reuse, 0x38, R155, 0xfe, !PT ;  /* 0x0000003802367812 */ /* 0x040fe200078efe9b */
[----:B-1----:R-:W-:Y:S01]  /*40a0*/  IMAD.MOV.U32 R15, RZ, RZ, R81 ;  /* 0x000000ffff0f7224 */ /* 0x002fe200078e0051 */
[----:B------:R-:W-:Y:S01]  /*40b0*/  STS.128 [R4+0x200], R20 ;  /* 0x0002001404007388 */ /* 0x000fe20000000c00 */
[----:B------:R-:W-:Y:S01]  /*40c0*/  IMAD.MOV.U32 R12, RZ, RZ, R97 ;  /* 0x000000ffff0c7224 */ /* 0x000fe200078e0061 */
[C-C-:B------:R-:W-:Y:S01]  /*40d0*/  LOP3.LUT R55, R2.reuse, 0x34, R155.reuse, 0xfe, !PT ;  /* 0x0000003402377812 */ /* 0x140fe200078efe9b */
[----:B--2---:R-:W-:Y:S01]  /*40e0*/  IMAD.MOV.U32 R11, RZ, RZ, R82 ;  /* 0x000000ffff0b7224 */ /* 0x004fe200078e0052 */
[C---:B------:R-:W-:Y:S01]  /*40f0*/  LOP3.LUT R56, R2.reuse, 0x30, R155, 0xfe, !PT ;  /* 0x0000003002387812 */ /* 0x040fe200078efe9b */
[----:B------:R-:W-:Y:S01]  /*4100*/  IMAD.MOV.U32 R13, RZ, RZ, R73 ;  /* 0x000000ffff0d7224 */ /* 0x000fe200078e0049 */
[C---:B------:R-:W-:Y:S01]  /*4110*/  LOP3.LUT R57, R2.reuse, 0x2c, R155, 0xfe, !PT ;  /* 0x0000002c02397812 */ /* 0x040fe200078efe9b */
[----:B------:R-:W-:Y:S01]  /*4120*/  IMAD.MOV.U32 R14, RZ, RZ, R77 ;  /* 0x000000ffff0e7224 */ /* 0x000fe200078e004d */
[C-C-:B------:R-:W-:Y:S01]  /*4130*/  LOP3.LUT R58, R2.reuse, 0x28, R155.reuse, 0xfe, !PT ;  /* 0x00000028023a7812 */ /* 0x140fe200078efe9b */
[----:B------:R-:W-:Y:S01]  /*4140*/  IMAD.MOV.U32 R8, RZ, RZ, R98 ;  /* 0x000000ffff087224 */ /* 0x000fe200078e0062 */
[C-C-:B------:R-:W-:Y:S01]  /*4150*/  LOP3.LUT R59, R2.reuse, 0x24, R155.reuse, 0xfe, !PT ;  /* 0x00000024023b7812 */ /* 0x140fe200078efe9b */
[----:B------:R-:W-:Y:S01]  /*4160*/  IMAD.MOV.U32 R9, RZ, RZ, R74 ;  /* 0x000000ffff097224 */ /* 0x000fe200078e004a */
[----:B------:R-:W-:Y:S01]  /*4170*/  STS.128 [R4+0x600], R12 ;  /* 0x0006000c04007388 */ /* 0x000fe20000000c00 */
[----:B------:R-:W-:Y:S01]  /*4180*/  IMAD.MOV.U32 R10, RZ, RZ, R78 ;  /* 0x000000ffff0a7224 */ /* 0x000fe200078e004e */
[C---:B---3--:R-:W-:Y:S01]  /*4190*/  LOP3.LUT R68, R2.reuse, 0x58, R155, 0xfe, !PT ;  /* 0x0000005802447812 */ /* 0x048fe200078efe9b */
[----:B------:R-:W-:Y:S01]  /*41a0*/  IMAD.MOV.U32 R81, RZ, RZ, R75 ;  /* 0x000000ffff517224 */ /* 0x000fe200078e004b */
[----:B------:R-:W-:Y:S01]  /*41b0*/  LOP3.LUT R69, R2, 0x54, R155, 0xfe, !PT ;  /* 0x0000005402457812 */ /* 0x000fe200078efe9b */
[----:B------:R-:W-:Y:S01]  /*41c0*/  IMAD.MOV.U32 R82, RZ, RZ, R79 ;  /* 0x000000ffff527224 */ /* 0x000fe200078e004f */
[----:B------:R-:W-:Y:S01]  /*41d0*/  STS.128 [R4+0x280], R8 ;  /* 0x0002800804007388 */ /* 0x000fe20000000c00 */
[----:B------:R-:W-:Y:S01]  /*41e0*/  IMAD R16, R0, c[0x0][0x194], RZ ;  /* 0x0000650000107a24 */ /* 0x000fe200078e02ff */
[----:B------:R-:W-:-:S02]  /*41f0*/  LOP3.LUT R0, R2, R155, RZ, 0xfc, !PT ;  /* 0x0000009b02007212 */ /* 0x000fc400078efcff */
[----:B------:R-:W-:Y:S01]  /*4200*/  STS.128 [R4+0x680], R80 ;  /* 0x0006805004007388 */ /* 0x000fe20000000c00 */
[--C-:B------:R-:W-:Y:S02]  /*4210*/  LOP3.LUT R70, R2, 0x50, R155.reuse, 0xfe, !PT ;  /* 0x0000005002467812 */ /* 0x100fe400078efe9b */
[C---:B------:R-:W-:Y:S01]  /*4220*/  ISETP.LT.AND P2, PT, R0.reuse, c[0x0][0x17c], !P0 ;  /* 0x00005f0000007a0c */ /* 0x040fe20004741270 */
[----:B------:R-:W-:Y:S01]  /*4230*/  BAR.SYNC.DEFER_BLOCKING 0x0 ;  /* 0x0000000000007b1d */ /* 0x000fe20000010000 */
[----:B------:R-:W-:Y:S01]  /*4240*/  IMAD R0, R0, c[0x0][0x198], RZ ;  /* 0x0000660000007a24 */ /* 0x000fe200078e02ff */
[----:B------:R-:W-:Y:S02]  /*4250*/  LEA R65, P1, R16, c[0x0][0x170], 0x2 ;  /* 0x00005c0010417a11 */ /* 0x000fe400078210ff */
[C-C-:B------:R-:W-:Y:S02]  /*4260*/  LOP3.LUT R71, R2.reuse, 0x4c, R155.reuse, 0xfe, !PT ;  /* 0x0000004c02477812 */ /* 0x140fe400078efe9b */
[----:B------:R-:W-:-:S02]  /*4270*/  LOP3.LUT R60, R2, 0x20, R155, 0xfe, !PT ;  /* 0x00000020023c7812 */ /* 0x000fc400078efe9b */
[C-C-:B------:R-:W-:Y:S02]  /*4280*/  LOP3.LUT R44, R2.reuse, 0x7c, R155.reuse, 0xfe, !PT ;  /* 0x0000007c022c7812 */ /* 0x140fe400078efe9b */
[C-C-:B------:R-:W-:Y:S02]  /*4290*/  LOP3.LUT R61, R2.reuse, 0x1c, R155.reuse, 0xfe, !PT ;  /* 0x0000001c023d7812 */ /* 0x140fe400078efe9b */
[C-C-:B------:R-:W-:Y:S02]  /*42a0*/  LOP3.LUT R43, R2.reuse, 0x18, R155.reuse, 0xfe, !PT ;  /* 0x00000018022b7812 */ /* 0x140fe400078efe9b */
[C-C-:B------:R-:W-:Y:S02]  /*42b0*/  LOP3.LUT R42, R2.reuse, 0x14, R155.reuse, 0xfe, !PT ;  /* 0x00000014022a7812 */ /* 0x140fe400078efe9b */
[C-C-:B------:R-:W-:Y:S02]  /*42c0*/  LOP3.LUT R41, R2.reuse, 0x10, R155.reuse, 0xfe, !PT ;  /* 0x0000001002297812 */ /* 0x140fe400078efe9b */
[--C-:B------:R-:W-:Y:S01]  /*42d0*/  LOP3.LUT R32, R2, 0xc, R155.reuse, 0xfe, !PT ;  /* 0x0000000c02207812 */ /* 0x100fe200078efe9b */
[----:B------:R-:W-:Y:S01]  /*42e0*/  IMAD R64, R42, c[0x0][0x198], RZ ;  /* 0x000066002a407a24 */ /* 0x000fe200078e02ff */
[----:B------:R-:W-:Y:S01]  /*42f0*/  LOP3.LUT R155, R2, 0x8, R155, 0xfe, !PT ;  /* 0x00000008029b7812 */ /* 0x000fe200078efe9b */
[----:B------:R-:W-:Y:S01]  /*4300*/  IMAD R63, R41, c[0x0][0x198], RZ ;  /* 0x00006600293f7a24 */ /* 0x000fe200078e02ff */
[----:B------:R-:W-:Y:S01]  /*4310*/  LEA.HI.X.SX32 R67, R16, c[0x0][0x174], 0x2, P1 ;  /* 0x00005d0010437a11 */ /* 0x000fe200008f16ff */
[----:B------:R-:W-:Y:S01]  /*4320*/  IMAD R62, R32, c[0x0][0x198], RZ ;  /* 0x00006600203e7a24 */ /* 0x000fe200078e02ff */
[----:B------:R-:W1:Y:S01]  /*4330*/  LDS.128 R24, [R30] ;  /* 0x000000001e187984 */ /* 0x000e620000000c00 */
[----:B------:R-:W-:-:S02]  /*4340*/  LEA R2, P1, R0, R65, 0x2 ;  /* 0x0000004100027211 */ /* 0x000fc400078210ff */
[----:B------:R-:W-:Y:S01]  /*4350*/  ISETP.LT.AND P4, PT, R3, c[0x0][0x17c], !P0 ;  /* 0x00005f0003007a0c */ /* 0x000fe20004781270 */
[----:B------:R-:W2:Y:S01]  /*4360*/  LDS.128 R20, [R33] ;  /* 0x0000000021147984 */ /* 0x000ea20000000c00 */
[----:B------:R-:W-:Y:S02]  /*4370*/  LEA R36, P5, R29, R65, 0x2 ;  /* 0x000000411d247211 */ /* 0x000fe400078a10ff */
[-C--:B------:R-:W-:Y:S01]  /*4380*/  LEA.HI.X.SX32 R3, R0, R67.reuse, 0x2, P1 ;  /* 0x0000004300037211 */ /* 0x080fe200008f16ff */
[----:B------:R-:W3:Y:S01]  /*4390*/  LDS.128 R4, [R30+0x800] ;  /* 0x000800001e047984 */ /* 0x000ee20000000c00 */
[C---:B------:R-:W-:Y:S01]  /*43a0*/  ISETP.LT.AND P3, PT, R155.reuse, c[0x0][0x17c], !P0 ;  /* 0x00005f009b007a0c */ /* 0x040fe20004761270 */
[----:B------:R-:W-:Y:S01]  /*43b0*/  IMAD R155, R155, c[0x0][0x198], RZ ;  /* 0x000066009b9b7a24 */ /* 0x000fe200078e02ff */
[----:B------:R-:W-:Y:S01]  /*43c0*/  ISETP.LT.AND P1, PT, R28, c[0x0][0x17c], !P0 ;  /* 0x00005f001c007a0c */ /* 0x000fe20004721270 */
[----:B------:R-:W4:Y:S01]  /*43d0*/  LDS.128 R8, [R33+0x800] ;  /* 0x0008000021087984 */ /* 0x000f220000000c00 */
[----:B------:R-:W-:-:S02]  /*43e0*/  LEA.HI.X.SX32 R37, R29, R67, 0x2, P5 ;  /* 0x000000431d257211 */ /* 0x000fc400028f16ff */
[----:B------:R-:W-:Y:S01]  /*43f0*/  ISETP.LT.AND P5, PT, R32, c[0x0][0x17c], !P0 ;  /* 0x00005f0020007a0c */ /* 0x000fe200047a1270 */
[----:B------:R-:W5:Y:S04]  /*4400*/  LDS.128 R12, [R30+0x1000] ;  /* 0x001000001e0c7984 */ /* 0x000f680000000c00 */
[----:B------:R-:W4:Y:S04]  /*4410*/  LDS.128 R16, [R33+0x1000] ;  /* 0x0010000021107984 */ /* 0x000f280000000c00 */
[----:B------:R-:W5:Y:S04]  /*4420*/  LDS.128 R28, [R30+0x1800] ;  /* 0x001800001e1c7984 */ /* 0x000f680000000c00 */
[----:B------:R-:W5:Y:S04]  /*4430*/  LDS.128 R32, [R33+0x1800] ;  /* 0x0018000021207984 */ /* 0x000f680000000c00 */
[----:B-1----:R1:W-:Y:S01]  /*4440*/  @P2 STG.E [R2.64], R24 ;  /* 0x0000001802002986 */ /* 0x0023e2000c101906 */
[----:B------:R-:W-:-:S03]  /*4450*/  LEA R38, P2, R155, R65, 0x2 ;  /* 0x000000419b267211 */ /* 0x000fc600078410ff */
[----:B--2---:R2:W-:Y:S01]  /*4460*/  @P4 STG.E [R36.64], R20 ;  /* 0x0000001424004986 */ /* 0x0045e2000c101906 */
[----:B------:R-:W-:Y:S02]  /*4470*/  LEA.HI.X.SX32 R39, R155, R67, 0x2, P2 ;  /* 0x000000439b277211 */ /* 0x000fe400010f16ff */
[----:B------:R-:W-:Y:S02]  /*4480*/  ISETP.LT.AND P2, PT, R41, c[0x0][0x17c], !P0 ;  /* 0x00005f0029007a0c */ /* 0x000fe40004741270 */
[-C--:B------:R-:W-:Y:S01]  /*4490*/  LEA R40, P4, R62, R65.reuse, 0x2 ;  /* 0x000000413e287211 */ /* 0x080fe200078810ff */
[----:B---3--:R3:W-:Y:S01]  /*44a0*/  @P3 STG.E [R38.64], R4 ;  /* 0x0000000426003986 */ /* 0x0087e2000c101906 */
[----:B------:R-:W-:Y:S02]  /*44b0*/  ISETP.LT.AND P3, PT, R42, c[0x0][0x17c], !P0 ;  /* 0x00005f002a007a0c */ /* 0x000fe40004761270 */
[----:B-1----:R-:W-:Y:S02]  /*44c0*/  LEA R2, P6, R63, R65, 0x2 ;  /* 0x000000413f027211 */ /* 0x002fe400078c10ff */
[-C--:B------:R-:W-:Y:S01]  /*44d0*/  LEA.HI.X.SX32 R41, R62, R67.reuse, 0x2, P4 ;  /* 0x000000433e297211 */ /* 0x080fe200020f16ff */
[----:B--2---:R-:W-:Y:S01]  /*44e0*/  IMAD R20, R43, c[0x0][0x198], RZ ;  /* 0x000066002b147a24 */ /* 0x004fe200078e02ff */
[----:B------:R-:W-:Y:S01]  /*44f0*/  LEA.HI.X.SX32 R3, R63, R67, 0x2, P6 ;  /* 0x000000433f037211 */ /* 0x000fe200030f16ff */
[----:B------:R-:W-:Y:S01]  /*4500*/  IMAD.MOV.U32 R63, RZ, RZ, c[0x0][0x198] ;  /* 0x00006600ff3f7624 */ /* 0x000fe200078e00ff */
[C---:B------:R-:W-:Y:S01]  /*4510*/  LEA R42, P4, R64.reuse, R65, 0x2 ;  /* 0x00000041402a7211 */ /* 0x040fe200078810ff */
[----:B----4-:R-:W-:Y:S01]  /*4520*/  @P5 STG.E [R40.64], R8 ;  /* 0x0000000828005986 */ /* 0x010fe2000c101906 */
[----:B------:R-:W-:Y:S01]  /*4530*/  ISETP.LT.AND P5, PT, R43, c[0x0][0x17c], !P0 ;  /* 0x00005f002b007a0c */ /* 0x000fe200047a1270 */
[----:B------:R-:W-:Y:S01]  /*4540*/  IMAD R0, R63, 0x20, R0 ;  /* 0x000000203f007824 */ /* 0x000fe200078e0200 */
[----:B------:R-:W-:Y:S01]  /*4550*/  LEA.HI.X.SX32 R43, R64, R67, 0x2, P4 ;  /* 0x00000043402b7211 */ /* 0x000fe200020f16ff */
[----:B-----5:R1:W-:Y:S01]  /*4560*/  @P2 STG.E [R2.64], R12 ;  /* 0x0000000c02002986 */ /* 0x0203e2000c101906 */
[C---:B------:R-:W-:Y:S01]  /*4570*/  ISETP.LT.AND P2, PT, R61.reuse, c[0x0][0x17c], !P0 ;  /* 0x00005f003d007a0c */ /* 0x040fe20004741270 */
[----:B------:R-:W-:Y:S01]  /*4580*/  IMAD R61, R61, c[0x0][0x198], RZ ;  /* 0x000066003d3d7a24 */ /* 0x000fe200078e02ff */
[----:B------:R-:W-:Y:S01]  /*4590*/  LEA R36, P4, R20, R65, 0x2 ;  /* 0x0000004114247211 */ /* 0x000fe200078810ff */
[----:B---3--:R-:W-:Y:S01]  /*45a0*/  IMAD R4, R63, 0x4, R0 ;  /* 0x000000043f047824 */ /* 0x008fe200078e0200 */
[----:B------:R-:W-:Y:S01]  /*45b0*/  @P3 STG.E [R42.64], R16 ;  /* 0x000000102a003986 */ /* 0x000fe2000c101906 */
[----:B------:R-:W-:-:S02]  /*45c0*/  ISETP.LT.AND P3, PT, R46, c[0x0][0x17c], !P0 ;  /* 0x00005f002e007a0c */ /* 0x000fc40004761270 */
[C---:B------:R-:W-:Y:S02]  /*45d0*/  LEA R38, P6, R61.reuse, R65, 0x2 ;  /* 0x000000413d267211 */ /* 0x040fe400078c10ff */
[-C--:B------:R-:W-:Y:S02]  /*45e0*/  LEA.HI.X.SX32 R37, R20, R67.reuse, 0x2, P4 ;  /* 0x0000004314257211 */ /* 0x080fe400020f16ff */
[----:B------:R-:W-:Y:S02]  /*45f0*/  LEA.HI.X.SX32 R39, R61, R67, 0x2, P6 ;  /* 0x000000433d277211 */ /* 0x000fe400030f16ff */
[----:B-1----:R-:W-:Y:S01]  /*4600*/  LEA R2, P6, R0, R65, 0x2 ;  /* 0x0000004100027211 */ /* 0x002fe200078c10ff */
[----:B------:R1:W-:Y:S01]  /*4610*/  @P5 STG.E [R36.64], R28 ;  /* 0x0000001c24005986 */ /* 0x0003e2000c101906 */
[----:B------:R-:W-:Y:S02]  /*4620*/  ISETP.LT.AND P4, PT, R60, c[0x0][0x17c], !P0 ;  /* 0x00005f003c007a0c */ /* 0x000fe40004781270 */
[----:B------:R-:W-:Y:S01]  /*4630*/  LEA.HI.X.SX32 R3, R0, R67, 0x2, P6 ;  /* 0x0000004300037211 */ /* 0x000fe200030f16ff */
[----:B------:R-:W-:Y:S01]  /*4640*/  IMAD R0, R63, 0x4, R4 ;  /* 0x000000043f007824 */ /* 0x000fe200078e0204 */
[----:B------:R-:W-:Y:S01]  /*4650*/  LEA R40, P6, R4, R65, 0x2 ;  /* 0x0000004104287211 */ /* 0x000fe200078c10ff */
[----:B------:R2:W-:Y:S01]  /*4660*/  @P2 STG.E [R38.64], R32 ;  /* 0x0000002026002986 */ /* 0x0005e2000c101906 */
[----:B------:R-:W-:-:S02]  /*4670*/  ISETP.LT.AND P5, PT, R59, c[0x0][0x17c], !P0 ;  /* 0x00005f003b007a0c */ /* 0x000fc400047a1270 */
[----:B------:R-:W-:Y:S01]  /*4680*/  LEA.HI.X.SX32 R41, R4, R67, 0x2, P6 ;  /* 0x0000004304297211 */ /* 0x000fe200030f16ff */
[----:B------:R-:W-:Y:S01]  /*4690*/  IMAD R4, R63, 0x4, R0 ;  /* 0x000000043f047824 */ /* 0x000fe200078e0200 */
[----:B------:R-:W-:Y:S02]  /*46a0*/  ISETP.LT.AND P2, PT, R58, c[0x0][0x17c], !P0 ;  /* 0x00005f003a007a0c */ /* 0x000fe40004741270 */
[C---:B-1----:R-:W-:Y:S01]  /*46b0*/  LEA R36, P6, R0.reuse, R65, 0x2 ;  /* 0x0000004100247211 */ /* 0x042fe200078c10ff */
[----:B------:R1:W-:Y:S01]  /*46c0*/  @P4 STG.E [R2.64], R25 ;  /* 0x0000001902004986 */ /* 0x0003e2000c101906 */
[----:B------:R-:W-:Y:S02]  /*46d0*/  ISETP.LT.AND P4, PT, R57, c[0x0][0x17c], !P0 ;  /* 0x00005f0039007a0c */ /* 0x000fe40004781270 */
[----:B------:R-:W-:Y:S01]  /*46e0*/  LEA.HI.X.SX32 R37, R0, R67, 0x2, P6 ;  /* 0x0000004300257211 */ /* 0x000fe200030f16ff */
[----:B------:R-:W-:Y:S01]  /*46f0*/  IMAD R0, R63, 0x4, R4 ;  /* 0x000000043f007824 */ /* 0x000fe200078e0204 */
[----:B--2---:R-:W-:Y:S01]  /*4700*/  LEA R38, P6, R4, R65, 0x2 ;  /* 0x0000004104267211 */ /* 0x004fe200078c10ff */
[----:B------:R2:W-:Y:S01]  /*4710*/  @P5 STG.E [R40.64], R21 ;  /* 0x0000001528005986 */ /* 0x0005e2000c101906 */
[----:B------:R-:W-:-:S02]  /*4720*/  ISETP.LT.AND P5, PT, R56, c[0x0][0x17c], !P0 ;  /* 0x00005f0038007a0c */ /* 0x000fc400047a1270 */
[----:B------:R-:W-:Y:S01]  /*4730*/  LEA.HI.X.SX32 R39, R4, R67, 0x2, P6 ;  /* 0x0000004304277211 */ /* 0x000fe200030f16ff */
[----:B------:R-:W-:Y:S01]  /*4740*/  IMAD R4, R63, 0x4, R0 ;  /* 0x000000043f047824 */ /* 0x000fe200078e0200 */
[----:B------:R3:W-:Y:S01]  /*4750*/  @P2 STG.E [R36.64], R5 ;  /* 0x0000000524002986 */ /* 0x0007e2000c101906 */
[C---:B-1----:R-:W-:Y:S02]  /*4760*/  LEA R2, P6, R0.reuse, R65, 0x2 ;  /* 0x0000004100027211 */ /* 0x042fe400078c10ff */
[----:B------:R-:W-:Y:S01]  /*4770*/  ISETP.LT.AND P2, PT, R55, c[0x0][0x17c], !P0 ;  /* 0x00005f0037007a0c */ /* 0x000fe20004741270 */
[----:B------:R1:W-:Y:S01]  /*4780*/  @P4 STG.E [R38.64], R9 ;  /* 0x0000000926004986 */ /* 0x0003e2000c101906 */
[----:B------:R-:W-:Y:S01]  /*4790*/  LEA.HI.X.SX32 R3, R0, R67, 0x2, P6 ;  /* 0x0000004300037211 */ /* 0x000fe200030f16ff */
[C---:B------:R-:W-:Y:S01]  /*47a0*/  IMAD R0, R63.reuse, 0x4, R4 ;  /* 0x000000043f007824 */ /* 0x040fe200078e0204 */
[----:B------:R-:W-:Y:S02]  /*47b0*/  LEA R20, P6, R4, R65, 0x2 ;  /* 0x0000004104147211 */ /* 0x000fe400078c10ff */
[----:B------:R-:W-:Y:S01]  /*47c0*/  ISETP.LT.AND P4, PT, R54, c[0x0][0x17c], !P0 ;  /* 0x00005f0036007a0c */ /* 0x000fe20004781270 */
[----:B------:R-:W-:Y:S01]  /*47d0*/  IMAD R12, R63, 0x4, R0 ;  /* 0x000000043f0c7824 */ /* 0x000fe200078e0200 */
[----:B--2---:R-:W-:Y:S01]  /*47e0*/  LEA.HI.X.SX32 R21, R4, R67, 0x2, P6 ;  /* 0x0000004304157211 */ /* 0x004fe200030f16ff */
[----:B------:R2:W-:Y:S01]  /*47f0*/  @P5 STG.E [R2.64], R13 ;  /* 0x0000000d02005986 */ /* 0x0005e2000c101906 */
[----:B------:R-:W-:-:S02]  /*4800*/  LEA R4, P6, R0, R65, 0x2 ;  /* 0x0000004100047211 */ /* 0x000fc400078c10ff */
[----:B------:R-:W-:Y:S01]  /*4810*/  ISETP.LT.AND P5, PT, R53, c[0x0][0x17c], !P0 ;  /* 0x00005f0035007a0c */ /* 0x000fe200047a1270 */
[----:B------:R-:W-:Y:S01]  /*4820*/  @P2 STG.E [R20.64], R17 ;  /* 0x0000001114002986 */ /* 0x000fe2000c101906 */
[----:B---3--:R-:W-:Y:S01]  /*4830*/  LEA.HI.X.SX32 R5, R0, R67, 0x2, P6 ;  /* 0x0000004300057211 */ /* 0x008fe200030f16ff */
[C---:B------:R-:W-:Y:S01]  /*4840*/  IMAD R0, R63.reuse, 0x4, R12 ;  /* 0x000000043f007824 */ /* 0x040fe200078e020c */
[----:B------:R-:W-:Y:S02]  /*4850*/  LEA R8, P6, R12, R65, 0x2 ;  /* 0x000000410c087211 */ /* 0x000fe400078c10ff */
[----:B------:R-:W-:Y:S01]  /*4860*/  ISETP.LT.AND P2, PT, R52, c[0x0][0x17c], !P0 ;  /* 0x00005f0034007a0c */ /* 0x000fe20004741270 */
[----:B------:R3:W-:Y:S01]  /*4870*/  @P4 STG.E [R4.64], R29 ;  /* 0x0000001d04004986 */ /* 0x0007e2000c101906 */
[----:B-1----:R-:W-:Y:S01]  /*4880*/  LEA.HI.X.SX32 R9, R12, R67, 0x2, P6 ;  /* 0x000000430c097211 */ /* 0x002fe200030f16ff */
[----:B--2---:R-:W-:Y:S01]  /*4890*/  IMAD R13, R63, 0x4, R0 ;  /* 0x000000043f0d7824 */ /* 0x004fe200078e0200 */
[----:B------:R-:W-:-:S02]  /*48a0*/  LEA R2, P6, R0, R65, 0x2 ;  /* 0x0000004100027211 */ /* 0x000fc400078c10ff */
[----:B------:R-:W-:Y:S01]  /*48b0*/  ISETP.LT.AND P4, PT, R51, c[0x0][0x17c], !P0 ;  /* 0x00005f0033007a0c */ /* 0x000fe20004781270 */
[----:B------:R1:W-:Y:S01]  /*48c0*/  @P5 STG.E [R8.64], R33 ;  /* 0x0000002108005986 */ /* 0x0003e2000c101906 */
[----:B------:R-:W-:Y:S01]  /*48d0*/  LEA.HI.X.SX32 R3, R0, R67, 0x2, P6 ;  /* 0x0000004300037211 */ /* 0x000fe200030f16ff */
[----:B------:R-:W-:Y:S01]  /*48e0*/  IMAD R0, R63, 0x4, R13 ;  /* 0x000000043f007824 */ /* 0x000fe200078e020d */
[----:B------:R-:W-:Y:S02]  /*48f0*/  LEA R12, P6, R13, R65, 0x2 ;  /* 0x000000410d0c7211 */ /* 0x000fe400078c10ff */
[----:B------:R-:W-:Y:S01]  /*4900*/  ISETP.LT.AND P5, PT, R72, c[0x0][0x17c], !P0 ;  /* 0x00005f0048007a0c */ /* 0x000fe200047a1270 */
[----:B------:R-:W-:Y:S01]  /*4910*/  IMAD R16, R63, 0x4, R0 ;  /* 0x000000043f107824 */ /* 0x000fe200078e0200 */
[----:B------:R-:W-:Y:S01]  /*4920*/  LEA.HI.X.SX32 R13, R13, R67, 0x2, P6 ;  /* 0x000000430d0d7211 */ /* 0x000fe200030f16ff */
[----:B------:R2:W-:Y:S01]  /*4930*/  @P2 STG.E [R2.64], R26 ;  /* 0x0000001a02002986 */ /* 0x0005e2000c101906 */
[----:B---3--:R-:W-:-:S02]  /*4940*/  LEA R4, P6, R0, R65, 0x2 ;  /* 0x0000004100047211 */ /* 0x008fc400078c10ff */
[----:B------:R-:W-:Y:S01]  /*4950*/  ISETP.LT.AND P2, PT, R71, c[0x0][0x17c], !P0 ;  /* 0x00005f0047007a0c */ /* 0x000fe20004741270 */
[----:B------:R3:W-:Y:S01]  /*4960*/  @P4 STG.E [R12.64], R22 ;  /* 0x000000160c004986 */ /* 0x0007e2000c101906 */
[----:B------:R-:W-:Y:S01]  /*4970*/  LEA.HI.X.SX32 R5, R0, R67, 0x2, P6 ;  /* 0x0000004300057211 */ /* 0x000fe200030f16ff */
[C---:B------:R-:W-:Y:S01]  /*4980*/  IMAD R0, R63.reuse, 0x4, R16 ;  /* 0x000000043f007824 */ /* 0x040fe200078e0210 */
[----:B-1----:R-:W-:Y:S02]  /*4990*/  LEA R8, P6, R16, R65, 0x2 ;  /* 0x0000004110087211 */ /* 0x002fe400078c10ff */
[----:B------:R-:W-:Y:S01]  /*49a0*/  ISETP.LT.AND P4, PT, R70, c[0x0][0x17c], !P0 ;  /* 0x00005f0046007a0c */ /* 0x000fe20004781270 */
[----:B------:R1:W-:Y:S01]  /*49b0*/  @P5 STG.E [R4.64], R6 ;  /* 0x0000000604005986 */ /* 0x0003e2000c101906 */
[----:B------:R-:W-:Y:S01]  /*49c0*/  LEA.HI.X.SX32 R9, R16, R67, 0x2, P6 ;  /* 0x0000004310097211 */ /* 0x000fe200030f16ff */
[----:B------:R-:W-:Y:S01]  /*49d0*/  IMAD R16, R63, 0x4, R0 ;  /* 0x000000043f107824 */ /* 0x000fe200078e0200 */
[----:B--2---:R-:W-:-:S02]  /*49e0*/  LEA R2, P6, R0, R65, 0x2 ;  /* 0x0000004100027211 */ /* 0x004fc400078c10ff */
[----:B------:R-:W-:Y:S01]  /*49f0*/  ISETP.LT.AND P5, PT, R69, c[0x0][0x17c], !P0 ;  /* 0x00005f0045007a0c */ /* 0x000fe200047a1270 */
[----:B------:R2:W-:Y:S01]  /*4a00*/  @P2 STG.E [R8.64], R10 ;  /* 0x0000000a08002986 */ /* 0x0005e2000c101906 */
[----:B------:R-:W-:Y:S01]  /*4a10*/  LEA.HI.X.SX32 R3, R0, R67, 0x2, P6 ;  /* 0x0000004300037211 */ /* 0x000fe200030f16ff */
[C---:B------:R-:W-:Y:S01]  /*4a20*/  IMAD R0, R63.reuse, 0x4, R16 ;  /* 0x000000043f007824 */ /* 0x040fe200078e0210 */
[----:B---3--:R-:W-:Y:S02]  /*4a30*/  LEA R12, P6, R16, R65, 0x2 ;  /* 0x00000041100c7211 */ /* 0x008fe400078c10ff */
[----:B------:R-:W-:Y:S01]  /*4a40*/  ISETP.LT.AND P2, PT, R68, c[0x0][0x17c], !P0 ;  /* 0x00005f0044007a0c */ /* 0x000fe20004741270 */
[----:B-1----:R-:W-:Y:S01]  /*4a50*/  IMAD R6, R63, 0x4, R0 ;  /* 0x000000043f067824 */ /* 0x002fe200078e0200 */
[----:B------:R-:W-:Y:S01]  /*4a60*/  LEA.HI.X.SX32 R13, R16, R67, 0x2, P6 ;  /* 0x00000043100d7211 */ /* 0x000fe200030f16ff */
[----:B------:R1:W-:Y:S01]  /*4a70*/  @P4 STG.E [R2.64], R14 ;  /* 0x0000000e02004986 */ /* 0x0003e2000c101906 */
[----:B------:R-:W-:-:S02]  /*4a80*/  LEA R4, P6, R0, R65, 0x2 ;  /* 0x0000004100047211 */ /* 0x000fc400078c10ff */
[----:B------:R-:W-:Y:S01]  /*4a90*/  ISETP.LT.AND P4, PT, R66, c[0x0][0x17c], !P0 ;  /* 0x00005f0042007a0c */ /* 0x000fe20004781270 */
[----:B------:R3:W-:Y:S01]  /*4aa0*/  @P5 STG.E [R12.64], R18 ;  /* 0x000000120c005986 */ /* 0x0007e2000c101906 */
[----:B------:R-:W-:Y:S01]  /*4ab0*/  LEA.HI.X.SX32 R5, R0, R67, 0x2, P6 ;  /* 0x0000004300057211 */ /* 0x000fe200030f16ff */
[C---:B------:R-:W-:Y:S01]  /*4ac0*/  IMAD R0, R63.reuse, 0x4, R6 ;  /* 0x000000043f007824 */ /* 0x040fe200078e0206 */
[----:B--2---:R-:W-:Y:S02]  /*4ad0*/  LEA R8, P6, R6, R65, 0x2 ;  /* 0x0000004106087211 */ /* 0x004fe400078c10ff */
[----:B------:R-:W-:Y:S01]  /*4ae0*/  ISETP.LT.AND P5, PT, R50, c[0x0][0x17c], !P0 ;  /* 0x00005f0032007a0c */ /* 0x000fe200047a1270 */
[----:B------:R2:W-:Y:S01]  /*4af0*/  @P2 STG.E [R4.64], R30 ;  /* 0x0000001e04002986 */ /* 0x0005e2000c101906 */
[----:B------:R-:W-:Y:S01]  /*4b00*/  LEA.HI.X.SX32 R9, R6, R67, 0x2, P6 ;  /* 0x0000004306097211 */ /* 0x000fe200030f16ff */
[----:B------:R-:W-:Y:S01]  /*4b10*/  IMAD R6, R63, 0x4, R0 ;  /* 0x000000043f067824 */ /* 0x000fe200078e0200 */
[----:B-1----:R-:W-:-:S02]  /*4b20*/  LEA R2, P6, R0, R65, 0x2 ;  /* 0x0000004100027211 */ /* 0x002fc400078c10ff */
[----:B------:R-:W-:Y:S01]  /*4b30*/  ISETP.LT.AND P2, PT, R49, c[0x0][0x17c], !P0 ;  /* 0x00005f0031007a0c */ /* 0x000fe20004741270 */
[----:B------:R1:W-:Y:S01]  /*4b40*/  @P4 STG.E [R8.64], R34 ;  /* 0x0000002208004986 */ /* 0x0003e2000c101906 */
[----:B------:R-:W-:Y:S01]  /*4b50*/  LEA.HI.X.SX32 R3, R0, R67, 0x2, P6 ;  /* 0x0000004300037211 */ /* 0x000fe200030f16ff */
[----:B------:R-:W-:Y:S01]  /*4b60*/  IMAD R0, R63, 0x4, R6 ;  /* 0x000000043f007824 */ /* 0x000fe200078e0206 */
[C---:B---3--:R-:W-:Y:S02]  /*4b70*/  LEA R12, P6, R6.reuse, R65, 0x2 ;  /* 0x00000041060c7211 */ /* 0x048fe400078c10ff */
[----:B------:R-:W-:Y:S01]  /*4b80*/  ISETP.LT.AND P4, PT, R47, c[0x0][0x17c], !P0 ;  /* 0x00005f002f007a0c */ /* 0x000fe20004781270 */
[C---:B------:R-:W-:Y:S01]  /*4b90*/  IMAD R10, R63.reuse, 0x4, R0 ;  /* 0x000000043f0a7824 */ /* 0x040fe200078e0200 */
[----:B------:R-:W-:Y:S01]  /*4ba0*/  LEA.HI.X.SX32 R13, R6, R67, 0x2, P6 ;  /* 0x00000043060d7211 */ /* 0x000fe200030f16ff */
[----:B------:R3:W-:Y:S01]  /*4bb0*/  @P5 STG.E [R2.64], R27 ;  /* 0x0000001b02005986 */ /* 0x0007e2000c101906 */
[-C--:B--2---:R-:W-:Y:S01]  /*4bc0*/  LEA R4, P6, R0, R65.reuse, 0x2 ;  /* 0x0000004100047211 */ /* 0x084fe200078c10ff */
[C---:B------:R-:W-:Y:S01]  /*4bd0*/  IMAD R6, R63.reuse, 0x4, R10 ;  /* 0x000000043f067824 */ /* 0x040fe200078e020a */
[----:B------:R-:W-:Y:S01]  /*4be0*/  ISETP.LT.AND P5, PT, R48, c[0x0][0x17c], !P0 ;  /* 0x00005f0030007a0c */ /* 0x000fe200047a1270 */
[----:B------:R2:W-:Y:S01]  /*4bf0*/  @P2 STG.E [R12.64], R23 ;  /* 0x000000170c002986 */ /* 0x0005e2000c101906 */
[----:B-1----:R-:W-:Y:S01]  /*4c00*/  LEA R8, P2, R10, R65, 0x2 ;  /* 0x000000410a087211 */ /* 0x002fe200078410ff */
[----:B------:R-:W-:Y:S01]  /*4c10*/  IMAD R14, R63, 0x4, R6 ;  /* 0x000000043f0e7824 */ /* 0x000fe200078e0206 */
[----:B------:R-:W-:-:S02]  /*4c20*/  LEA.HI.X.SX32 R5, R0, R67, 0x2, P6 ;  /* 0x0000004300057211 */ /* 0x000fc400030f16ff */
[----:B------:R-:W-:Y:S01]  /*4c30*/  LEA.HI.X.SX32 R9, R10, R67, 0x2, P2 ;  /* 0x000000430a097211 */ /* 0x000fe200010f16ff */
[C---:B------:R-:W-:Y:S01]  /*4c40*/  IMAD R0, R63.reuse, 0x4, R14 ;  /* 0x000000043f007824 */ /* 0x040fe200078e020e */
[-C--:B------:R-:W-:Y:S02]  /*4c50*/  LEA R16, P6, R6, R65.reuse, 0x2 ;  /* 0x0000004106107211 */ /* 0x080fe400078c10ff */
[----:B---3--:R-:W-:Y:S02]  /*4c60*/  LEA R2, P2, R14, R65, 0x2 ;  /* 0x000000410e027211 */ /* 0x008fe400078410ff */
[-C--:B------:R-:W-:Y:S01]  /*4c70*/  LEA.HI.X.SX32 R17, R6, R67.reuse, 0x2, P6 ;  /* 0x0000004306117211 */ /* 0x080fe200030f16ff */
[----:B------:R-:W-:Y:S01]  /*4c80*/  IMAD R6, R63, 0x4, R0 ;  /* 0x000000043f067824 */ /* 0x000fe200078e0200 */
[----:B------:R-:W-:Y:S01]  /*4c90*/  LEA.HI.X.SX32 R3, R14, R67, 0x2, P2 ;  /* 0x000000430e037211 */ /* 0x000fe200010f16ff */
[----:B------:R1:W-:Y:S01]  /*4ca0*/  @P5 STG.E [R4.64], R7 ;  /* 0x0000000704005986 */ /* 0x0003e2000c101906 */
[----:B------:R-:W-:-:S02]  /*4cb0*/  ISETP.LT.AND P2, PT, R45, c[0x0][0x17c], !P0 ;  /* 0x00005f002d007a0c */ /* 0x000fc40004741270 */
[----:B------:R-:W-:Y:S01]  /*4cc0*/  ISETP.LT.AND P0, PT, R44, c[0x0][0x17c], !P0 ;  /* 0x00005f002c007a0c */ /* 0x000fe20004701270 */
[----:B------:R1:W-:Y:S01]  /*4cd0*/  @P4 STG.E [R8.64], R11 ;  /* 0x0000000b08004986 */ /* 0x0003e2000c101906 */
[----:B------:R-:W-:-:S03]  /*4ce0*/  LEA R20, P6, R0, R65, 0x2 ;  /* 0x0000004100147211 */ /* 0x000fc600078c10ff */
[----:B------:R1:W-:Y:S01]  /*4cf0*/  @P3 STG.E [R16.64], R15 ;  /* 0x0000000f10003986 */ /* 0x0003e2000c101906 */
[----:B------:R-:W-:Y:S02]  /*4d00*/  LEA.HI.X.SX32 R21, R0, R67, 0x2, P6 ;  /* 0x0000004300157211 */ /* 0x000fe400030f16ff */
[----:B--2---:R-:W-:-:S03]  /*4d10*/  LEA R12, P6, R6, R65, 0x2 ;  /* 0x00000041060c7211 */ /* 0x004fc600078c10ff */
[----:B------:R1:W-:Y:S01]  /*4d20*/  @P2 STG.E [R2.64], R19 ;  /* 0x0000001302002986 */ /* 0x0003e2000c101906 */
[----:B------:R-:W-:-:S03]  /*4d30*/  LEA.HI.X.SX32 R13, R6, R67, 0x2, P6 ;  /* 0x00000043060d7211 */ /* 0x000fc600030f16ff */
[----:B------:R1:W-:Y:S01]  /*4d40*/  @P1 STG.E [R20.64], R31 ;  /* 0x0000001f14001986 */ /* 0x0003e2000c101906 */
[----:B------:R-:W-:Y:S05]  /*4d50*/  @!P0 EXIT ;  /* 0x000000000000894d */ /* 0x000fea0003800000 */
[----:B------:R-:W-:Y:S01]  /*4d60*/  STG.E [R12.64], R35 ;  /* 0x000000230c007986 */ /* 0x000fe2000c101906 */
[----:B------:R-:W-:Y:S05]  /*4d70*/  EXIT ;  /* 0x000000000000794d */ /* 0x000fea0003800000 */
.L_x_3:
[----:B------:R-:W-:-:S00]  /*4d80*/  BRA `(.L_x_3) ;  /* 0xfffffff000007947 */ /* 0x000fc0000383ffff */
[----:B------:R-:W-:-:S00]  /*4d90*/  NOP ;  /* 0x0000000000007918 */ /* 0x000fc00000000000 */
        /* <DEDUP_REMOVED lines=14> */
.L_x_4:


//--------------------- .nv.shared.matmul_kernel  --------------------------
	.section	.nv.shared.matmul_kernel,"aw",@nobits
	.sectionflags	@""
	.align	16
